// auto-generated by cutlass_sweep.gemm — config: {"arch": "sm_90", "cluster_m": 1, "cluster_n": 1, "dtype": "fp16", "dtype_b": "fp16", "layout": "tn", "stages": 0, "tile_k": 128, "tile_m": 64, "tile_n": 256}
#include "cutlass/cutlass.h"
#include "cutlass/gemm/collective/collective_builder.hpp"
#include "cutlass/gemm/device/gemm_universal_adapter.h"
#include "cutlass/gemm/kernel/gemm_universal.hpp"
#include "cutlass/epilogue/collective/collective_builder.hpp"

using ElemA = cutlass::half_t;
using ElemB = cutlass::half_t;
using ElemCD = cutlass::half_t;
using Acc  = float;
using TileShape    = cute::Shape<cute::_64, cute::_256, cute::_128>;
using ClusterShape = cute::Shape<cute::_1, cute::_1, cute::_1>;

using CollectiveEpilogue = typename cutlass::epilogue::collective::CollectiveBuilder<
    cutlass::arch::Sm90, cutlass::arch::OpClassTensorOp,
    TileShape, ClusterShape,
    cutlass::epilogue::collective::EpilogueTileAuto,
    Acc, Acc,
    ElemCD, cutlass::layout::RowMajor, 128 / cutlass::sizeof_bits<ElemCD>::value,
    ElemCD, cutlass::layout::RowMajor, 128 / cutlass::sizeof_bits<ElemCD>::value,
    cutlass::epilogue::collective::EpilogueScheduleAuto
  >::CollectiveOp;

using CollectiveMainloop = typename cutlass::gemm::collective::CollectiveBuilder<
    cutlass::arch::Sm90, cutlass::arch::OpClassTensorOp,
    ElemA, cutlass::layout::ColumnMajor, 128 / cutlass::sizeof_bits<ElemA>::value,
    ElemB, cutlass::layout::RowMajor, 128 / cutlass::sizeof_bits<ElemB>::value,
    Acc,
    TileShape, ClusterShape,
    cutlass::gemm::collective::StageCountAutoCarveout<static_cast<int>(sizeof(typename CollectiveEpilogue::SharedStorage))>,
    cutlass::gemm::collective::KernelScheduleAuto
  >::CollectiveOp;

using GemmKernel = cutlass::gemm::kernel::GemmUniversal<
    cute::Shape<int,int,int,int>,
    CollectiveMainloop,
    CollectiveEpilogue
>;
using Gemm = cutlass::gemm::device::GemmUniversalAdapter<GemmKernel>;

// Force the device kernel symbol into the cubin without needing a host main.
auto* _anchor = &cutlass::device_kernel<GemmKernel>;


// ===== COMPILED SASS (sm_90a) =====

	.target	sm_90a

	.elftype	@"ET_EXEC"


//--------------------- .note.nv.tkinfo           --------------------------
	.section	.note.nv.tkinfo,"",@"SHT_NOTE"
	.sectionflags	@"SHF_NOTE_NV_TKINFO"
	.tkinfo
        /*0018*/ 	.word	0x00000002
        /*0030*/ 	.string	""
        /*0030*/ 	.string	"ptxas"
        /*0030*/ 	.string	"Cuda compilation tools, release 13.0, V13.0.88"
        /*0030*/ 	.string	"Build cuda_13.0.r13.0/compiler.36424714_0"
        /*0030*/ 	.string	"-arch sm_90a -m 64 "



//--------------------- .note.nv.cuinfo           --------------------------
	.section	.note.nv.cuinfo,"",@"SHT_NOTE"
	.sectionflags	@"SHF_NOTE_NV_CUINFO"
        /*0018*/ 	.short	0x0002
        /*001a*/ 	.short	0x005a
        /*001c*/ 	.short	0x0082
	.zero		2


//--------------------- .nv.info                  --------------------------
	.section	.nv.info,"",@"SHT_CUDA_INFO"
	.align	4


	//----- nvinfo : EIATTR_REGCOUNT
	.align		4
        /*0000*/ 	.byte	0x04, 0x2f
        /*0002*/ 	.short	(.L_15 - .L_14)
	.align		4
.L_14:
        /*0004*/ 	.word	index@(_ZN7cutlass13device_kernelINS_4gemm6kernel13GemmUniversalIN4cute5tupleIJiiiiEEENS1_10collective13CollectiveMmaINS1_34MainloopSm90TmaGmmaWarpSpecializedILi2ENS5_IJNS4_1CILi1EEESB_SB_EEENS1_32KernelTmaWarpSpecializedPingpongEEENS5_IJNSA_ILi64EEENSA_ILi256EEENSA_ILi128EEEEEENS_6half_tENS5_IJSB_llEEESJ_SK_NS4_8TiledMMAINS4_8MMA_AtomIJNS4_4SM904GMMA26MMA_64x256x16_F32F16F16_SSILNSO_5MajorE1ELSQ_1ELNSO_7ScaleInE1ELSR_1EEEEEENS4_6LayoutISC_NS5_IJNSA_ILi0EEESV_SV_EEEEENS5_IJNS4_10UnderscoreESY_SY_EEEEENS4_13SM90_TMA_LOADENS4_14ComposedLayoutINS4_7SwizzleILi3ELi4ELi3EEENS4_18smem_ptr_flag_bitsILi16EEENSU_INS5_IJSF_NSA_ILi8EEEEEENS5_IJSB_SF_EEEEEEEvNS4_8identityES11_S1B_vS1C_EENS_8epilogue10collective6detail29Sm90TmaWarpSpecializedAdapterINS1F_15DefaultEpilogueISJ_NS5_IJlSB_lEEES1J_NS1E_6thread17LinearCombinationISJ_Li1EffLNS1K_9ScaleType4KindE0ELNS_15FloatRoundStyleE2ESJ_EENS1_15EpilogueDefaultEEEEEvvEEEEvNT_6ParamsE)
        /*0008*/ 	.word	0x000000a8


	//----- nvinfo : EIATTR_FRAME_SIZE
	.align		4
.L_15:
        /*000c*/ 	.byte	0x04, 0x11
        /*000e*/ 	.short	(.L_17 - .L_16)
	.align		4
.L_16:
        /*0010*/ 	.word	index@(_ZN7cutlass13device_kernelINS_4gemm6kernel13GemmUniversalIN4cute5tupleIJiiiiEEENS1_10collective13CollectiveMmaINS1_34MainloopSm90TmaGmmaWarpSpecializedILi2ENS5_IJNS4_1CILi1EEESB_SB_EEENS1_32KernelTmaWarpSpecializedPingpongEEENS5_IJNSA_ILi64EEENSA_ILi256EEENSA_ILi128EEEEEENS_6half_tENS5_IJSB_llEEESJ_SK_NS4_8TiledMMAINS4_8MMA_AtomIJNS4_4SM904GMMA26MMA_64x256x16_F32F16F16_SSILNSO_5MajorE1ELSQ_1ELNSO_7ScaleInE1ELSR_1EEEEEENS4_6LayoutISC_NS5_IJNSA_ILi0EEESV_SV_EEEEENS5_IJNS4_10UnderscoreESY_SY_EEEEENS4_13SM90_TMA_LOADENS4_14ComposedLayoutINS4_7SwizzleILi3ELi4ELi3EEENS4_18smem_ptr_flag_bitsILi16EEENSU_INS5_IJSF_NSA_ILi8EEEEEENS5_IJSB_SF_EEEEEEEvNS4_8identityES11_S1B_vS1C_EENS_8epilogue10collective6detail29Sm90TmaWarpSpecializedAdapterINS1F_15DefaultEpilogueISJ_NS5_IJlSB_lEEES1J_NS1E_6thread17LinearCombinationISJ_Li1EffLNS1K_9ScaleType4KindE0ELNS_15FloatRoundStyleE2ESJ_EENS1_15EpilogueDefaultEEEEEvvEEEEvNT_6ParamsE)
        /*0014*/ 	.word	0x00000000


	//----- nvinfo : EIATTR_MIN_STACK_SIZE
	.align		4
.L_17:
        /*0018*/ 	.byte	0x04, 0x12
        /*001a*/ 	.short	(.L_19 - .L_18)
	.align		4
.L_18:
        /*001c*/ 	.word	index@(_ZN7cutlass13device_kernelINS_4gemm6kernel13GemmUniversalIN4cute5tupleIJiiiiEEENS1_10collective13CollectiveMmaINS1_34MainloopSm90TmaGmmaWarpSpecializedILi2ENS5_IJNS4_1CILi1EEESB_SB_EEENS1_32KernelTmaWarpSpecializedPingpongEEENS5_IJNSA_ILi64EEENSA_ILi256EEENSA_ILi128EEEEEENS_6half_tENS5_IJSB_llEEESJ_SK_NS4_8TiledMMAINS4_8MMA_AtomIJNS4_4SM904GMMA26MMA_64x256x16_F32F16F16_SSILNSO_5MajorE1ELSQ_1ELNSO_7ScaleInE1ELSR_1EEEEEENS4_6LayoutISC_NS5_IJNSA_ILi0EEESV_SV_EEEEENS5_IJNS4_10UnderscoreESY_SY_EEEEENS4_13SM90_TMA_LOADENS4_14ComposedLayoutINS4_7SwizzleILi3ELi4ELi3EEENS4_18smem_ptr_flag_bitsILi16EEENSU_INS5_IJSF_NSA_ILi8EEEEEENS5_IJSB_SF_EEEEEEEvNS4_8identityES11_S1B_vS1C_EENS_8epilogue10collective6detail29Sm90TmaWarpSpecializedAdapterINS1F_15DefaultEpilogueISJ_NS5_IJlSB_lEEES1J_NS1E_6thread17LinearCombinationISJ_Li1EffLNS1K_9ScaleType4KindE0ELNS_15FloatRoundStyleE2ESJ_EENS1_15EpilogueDefaultEEEEEvvEEEEvNT_6ParamsE)
        /*0020*/ 	.word	0x00000000
.L_19:


//--------------------- .nv.compat                --------------------------
	.section	.nv.compat,"",@"SHT_CUDA_COMPAT_INFO"
	.align	4
        /*0000*/ 	.byte	0x02, 0x09, 0x01, 0x00, 0x02, 0x02, 0x04, 0x00, 0x02, 0x05, 0x05, 0x00, 0x03, 0x07, 0x01, 0x01
        /*0010*/ 	.byte	0x02, 0x03, 0x01, 0x00, 0x02, 0x06, 0x01, 0x00, 0x04, 0x0b, 0x08, 0x00, 0x00, 0x00, 0x00, 0x00
        /*0020*/ 	.byte	0x00, 0x00, 0x00, 0x00


//--------------------- .nv.info._ZN7cutlass13device_kernelINS_4gemm6kernel13GemmUniversalIN4cute5tupleIJiiiiEEENS1_10collective13CollectiveMmaINS1_34MainloopSm90TmaGmmaWarpSpecializedILi2ENS5_IJNS4_1CILi1EEESB_SB_EEENS1_32KernelTmaWarpSpecializedPingpongEEENS5_IJNSA_ILi64EEENSA_ILi256EEENSA_ILi128EEEEEENS_6half_tENS5_IJSB_llEEESJ_SK_NS4_8TiledMMAINS4_8MMA_AtomIJNS4_4SM904GMMA26MMA_64x256x16_F32F16F16_SSILNSO_5MajorE1ELSQ_1ELNSO_7ScaleInE1ELSR_1EEEEEENS4_6LayoutISC_NS5_IJNSA_ILi0EEESV_SV_EEEEENS5_IJNS4_10UnderscoreESY_SY_EEEEENS4_13SM90_TMA_LOADENS4_14ComposedLayoutINS4_7SwizzleILi3ELi4ELi3EEENS4_18smem_ptr_flag_bitsILi16EEENSU_INS5_IJSF_NSA_ILi8EEEEEENS5_IJSB_SF_EEEEEEEvNS4_8identityES11_S1B_vS1C_EENS_8epilogue10collective6detail29Sm90TmaWarpSpecializedAdapterINS1F_15DefaultEpilogueISJ_NS5_IJlSB_lEEES1J_NS1E_6thread17LinearCombinationISJ_Li1EffLNS1K_9ScaleType4KindE0ELNS_15FloatRoundStyleE2ESJ_EENS1_15EpilogueDefaultEEEEEvvEEEEvNT_6ParamsE --------------------------
	.section	.nv.info._ZN7cutlass13device_kernelINS_4gemm6kernel13GemmUniversalIN4cute5tupleIJiiiiEEENS1_10collective13CollectiveMmaINS1_34MainloopSm90TmaGmmaWarpSpecializedILi2ENS5_IJNS4_1CILi1EEESB_SB_EEENS1_32KernelTmaWarpSpecializedPingpongEEENS5_IJNSA_ILi64EEENSA_ILi256EEENSA_ILi128EEEEEENS_6half_tENS5_IJSB_llEEESJ_SK_NS4_8TiledMMAINS4_8MMA_AtomIJNS4_4SM904GMMA26MMA_64x256x16_F32F16F16_SSILNSO_5MajorE1ELSQ_1ELNSO_7ScaleInE1ELSR_1EEEEEENS4_6LayoutISC_NS5_IJNSA_ILi0EEESV_SV_EEEEENS5_IJNS4_10UnderscoreESY_SY_EEEEENS4_13SM90_TMA_LOADENS4_14ComposedLayoutINS4_7SwizzleILi3ELi4ELi3EEENS4_18smem_ptr_flag_bitsILi16EEENSU_INS5_IJSF_NSA_ILi8EEEEEENS5_IJSB_SF_EEEEEEEvNS4_8identityES11_S1B_vS1C_EENS_8epilogue10collective6detail29Sm90TmaWarpSpecializedAdapterINS1F_15DefaultEpilogueISJ_NS5_IJlSB_lEEES1J_NS1E_6thread17LinearCombinationISJ_Li1EffLNS1K_9ScaleType4KindE0ELNS_15FloatRoundStyleE2ESJ_EENS1_15EpilogueDefaultEEEEEvvEEEEvNT_6ParamsE,"",@"SHT_CUDA_INFO"
	.sectionflags	@""
	.align	4


	//----- nvinfo : EIATTR_CUDA_API_VERSION
	.align		4
        /*0000*/ 	.byte	0x04, 0x37
        /*0002*/ 	.short	(.L_21 - .L_20)
.L_20:
        /*0004*/ 	.word	0x00000082


	//----- nvinfo : EIATTR_KPARAM_INFO
	.align		4
.L_21:
        /*0008*/ 	.byte	0x04, 0x17
        /*000a*/ 	.short	(.L_23 - .L_22)
.L_22:
        /*000c*/ 	.word	0x00000000
        /*0010*/ 	.short	0x0000
        /*0012*/ 	.short	0x0070
        /*0014*/ 	.byte	0x00, 0xf0, 0x01, 0x10


	//----- nvinfo : EIATTR_SPARSE_MMA_MASK
	.align		4
.L_23:
        /*0018*/ 	.byte	0x03, 0x50
        /*001a*/ 	.short	0x0000


	//----- nvinfo : EIATTR_MAXREG_COUNT
	.align		4
        /*001c*/ 	.byte	0x03, 0x1b
        /*001e*/ 	.short	0x00a8


	//----- nvinfo : EIATTR_NUM_BARRIERS
	.align		4
        /*0020*/ 	.byte	0x02, 0x4c
        /*0022*/ 	.byte	0x01
	.zero		1


	//----- nvinfo : EIATTR_EXTERNS
	.align		4
        /*0024*/ 	.byte	0x04, 0x0f
        /*0026*/ 	.short	(.L_25 - .L_24)


	//   ....[0]....
	.align		4
.L_24:
        /*0028*/ 	.word	index@(__assertfail)


	//----- nvinfo : EIATTR_MERCURY_ISA_VERSION
	.align		4
.L_25:
        /*002c*/ 	.byte	0x03, 0x5f
        /*002e*/ 	.short	0x0101


	//----- nvinfo : EIATTR_INT_WARP_WIDE_INSTR_OFFSETS
	.align		4
        /*0030*/ 	.byte	0x04, 0x31
        /*0032*/ 	.short	(.L_27 - .L_26)


	//   ....[0]....
.L_26:
        /*0034*/ 	.word	0x00000430


	//   ....[1]....
        /*0038*/ 	.word	0x00000450


	//   ....[2]....
        /*003c*/ 	.word	0x000004d0


	//   ....[3]....
        /*0040*/ 	.word	0x000004e0


	//   ....[4]....
        /*0044*/ 	.word	0x000004f0


	//   ....[5]....
        /*0048*/ 	.word	0x00000510


	//   ....[6]....
        /*004c*/ 	.word	0x00000570


	//   ....[7]....
        /*0050*/ 	.word	0x00000590


	//----- nvinfo : EIATTR_COOP_GROUP_MASK_REGIDS
	.align		4
.L_27:
        /*0054*/ 	.byte	0x04, 0x29
        /*0056*/ 	.short	(.L_29 - .L_28)


	//   ....[0]....
.L_28:
        /*0058*/ 	.word	0xffffffff


	//   ....[1]....
        /*005c*/ 	.word	0xffffffff


	//   ....[2]....
        /*0060*/ 	.word	0xffffffff


	//   ....[3]....
        /*0064*/ 	.word	0xffffffff


	//   ....[4]....
        /*0068*/ 	.word	0xffffffff


	//   ....[5]....
        /*006c*/ 	.word	0xffffffff


	//----- nvinfo : EIATTR_COOP_GROUP_INSTR_OFFSETS
	.align		4
.L_29:
        /*0070*/ 	.byte	0x04, 0x28
        /*0072*/ 	.short	(.L_31 - .L_30)


	//   ....[0]....
.L_30:
        /*0074*/ 	.word	0x00000050


	//   ....[1]....
        /*0078*/ 	.word	0x00000080


	//   ....[2]....
        /*007c*/ 	.word	0x00000180


	//   ....[3]....
        /*0080*/ 	.word	0x00000350


	//   ....[4]....
        /*0084*/ 	.word	0x00000390


	//   ....[5]....
        /*0088*/ 	.word	0x000003d0


	//----- nvinfo : EIATTR_REG_RECONFIG
	.align		4
.L_31:
        /*008c*/ 	.byte	0x01, 0x54
	.zero		2


	//----- nvinfo : EIATTR_SYSCALL_OFFSETS
	.align		4
        /*0090*/ 	.byte	0x04, 0x46
        /*0092*/ 	.short	(.L_33 - .L_32)


	//   ....[0]....
.L_32:
        /*0094*/ 	.word	0x00001650


	//----- nvinfo : EIATTR_MBARRIER_INSTR_OFFSETS
	.align		4
.L_33:
        /*0098*/ 	.byte	0x04, 0x39
        /*009a*/ 	.short	(.L_35 - .L_34)


	//   ....[0]....
.L_34:
        /*009c*/ 	.word	0x00000300
        /*00a0*/ 	.word	0x000000ff
        /*00a4*/ 	.word	0x00000000
        /*00a8*/ 	.short	0x0100
        /*00aa*/ 	.byte	0x09
	.zero		1


	//   ....[1]....
        /*00ac*/ 	.word	0x00000310
        /*00b0*/ 	.word	0x000000ff
        /*00b4*/ 	.word	0x00000010
        /*00b8*/ 	.short	0x0100
        /*00ba*/ 	.byte	0x09
	.zero		1


	//   ....[2]....
        /*00bc*/ 	.word	0x00000320
        /*00c0*/ 	.word	0x000000ff
        /*00c4*/ 	.word	0x00000008
        /*00c8*/ 	.short	0x0100
        /*00ca*/ 	.byte	0x09
	.zero		1


	//   ....[3]....
        /*00cc*/ 	.word	0x00000330
        /*00d0*/ 	.word	0x000000ff
        /*00d4*/ 	.word	0x00000018
        /*00d8*/ 	.short	0x0100
        /*00da*/ 	.byte	0x09
	.zero		1


	//   ....[4]....
        /*00dc*/ 	.word	0x000005b0
        /*00e0*/ 	.word	0x000000ff
        /*00e4*/ 	.word	0x00000050
        /*00e8*/ 	.short	0x0100
        /*00ea*/ 	.byte	0x09
	.zero		1


	//   ....[5]....
        /*00ec*/ 	.word	0x000005c0
        /*00f0*/ 	.word	0x000000ff
        /*00f4*/ 	.word	0x00000058
        /*00f8*/ 	.short	0x0100
        /*00fa*/ 	.byte	0x09
	.zero		1


	//   ....[6]....
        /*00fc*/ 	.word	0x00000600
        /*0100*/ 	.word	0x000000ff
        /*0104*/ 	.word	0x00000030
        /*0108*/ 	.short	0x0100
        /*010a*/ 	.byte	0x0a
	.zero		1


	//   ....[7]....
        /*010c*/ 	.word	0x00000620
        /*0110*/ 	.word	0x000000ff
        /*0114*/ 	.word	0x00000038
        /*0118*/ 	.short	0x0100
        /*011a*/ 	.byte	0x0a
	.zero		1


	//   ....[8]....
        /*011c*/ 	.word	0x00000630
        /*0120*/ 	.word	0x000000ff
        /*0124*/ 	.word	0x00000040
        /*0128*/ 	.short	0x0100
        /*012a*/ 	.byte	0x0a
	.zero		1


	//   ....[9]....
        /*012c*/ 	.word	0x00000640
        /*0130*/ 	.word	0x000000ff
        /*0134*/ 	.word	0x00000048
        /*0138*/ 	.short	0x0100
        /*013a*/ 	.byte	0x0a
	.zero		1


	//   ....[10]....
        /*013c*/ 	.word	0x00001530
        /*0140*/ 	.word	0x0000009b
        /*0144*/ 	.word	0x00000000
        /*0148*/ 	.short	0x010a
        /*014a*/ 	.byte	0x2d
	.zero		1


	//   ....[11]....
        /*014c*/ 	.word	0x000016e0
        /*0150*/ 	.word	0x00000003
        /*0154*/ 	.word	0x00000000
        /*0158*/ 	.short	0x010a
        /*015a*/ 	.byte	0x3f
	.zero		1


	//   ....[12]....
        /*015c*/ 	.word	0x00001740
        /*0160*/ 	.word	0x00000003
        /*0164*/ 	.word	0x00000000
        /*0168*/ 	.short	0x010a
        /*016a*/ 	.byte	0x3f
	.zero		1


	//   ....[13]....
        /*016c*/ 	.word	0x00001cc0
        /*0170*/ 	.word	0x000000ff
        /*0174*/ 	.word	0x00000000
        /*0178*/ 	.short	0x010a
        /*017a*/ 	.byte	0x08
	.zero		1


	//   ....[14]....
        /*017c*/ 	.word	0x00001d00
        /*0180*/ 	.word	0x000000ff
        /*0184*/ 	.word	0x00000000
        /*0188*/ 	.short	0x010a
        /*018a*/ 	.byte	0x08
	.zero		1


	//   ....[15]....
        /*018c*/ 	.word	0x000021a0
        /*0190*/ 	.word	0x000000ff
        /*0194*/ 	.word	0x00000000
        /*0198*/ 	.short	0x0101
        /*019a*/ 	.byte	0x08
	.zero		1


	//   ....[16]....
        /*019c*/ 	.word	0x00002290
        /*01a0*/ 	.word	0x0000009c
        /*01a4*/ 	.word	0x00000000
        /*01a8*/ 	.short	0x0101
        /*01aa*/ 	.byte	0x2e
	.zero		1


	//   ....[17]....
        /*01ac*/ 	.word	0x00002360
        /*01b0*/ 	.word	0x000000ff
        /*01b4*/ 	.word	0x00000000
        /*01b8*/ 	.short	0x0101
        /*01ba*/ 	.byte	0x04
	.zero		1


	//   ....[18]....
        /*01bc*/ 	.word	0x00002410
        /*01c0*/ 	.word	0x0000009b
        /*01c4*/ 	.word	0x00000010
        /*01c8*/ 	.short	0x010a
        /*01ca*/ 	.byte	0x2d
	.zero		1


	//   ....[19]....
        /*01cc*/ 	.word	0x0000a200
        /*01d0*/ 	.word	0x0000009e
        /*01d4*/ 	.word	0x00000000
        /*01d8*/ 	.short	0x0101
        /*01da*/ 	.byte	0x2e
	.zero		1


	//   ....[20]....
        /*01dc*/ 	.word	0x0000ac20
        /*01e0*/ 	.word	0x00000007
        /*01e4*/ 	.word	0x00000010
        /*01e8*/ 	.short	0x010a
        /*01ea*/ 	.byte	0x3f
	.zero		1


	//   ....[21]....
        /*01ec*/ 	.word	0x0000b0a0
        /*01f0*/ 	.word	0x00000003
        /*01f4*/ 	.word	0x00000058
        /*01f8*/ 	.short	0x0101
        /*01fa*/ 	.byte	0x3f
	.zero		1


	//   ....[22]....
        /*01fc*/ 	.word	0x0000b810
        /*0200*/ 	.word	0x00000007
        /*0204*/ 	.word	0x00000000
        /*0208*/ 	.short	0x010a
        /*020a*/ 	.byte	0x3f
	.zero		1


	//   ....[23]....
        /*020c*/ 	.word	0x0000b890
        /*0210*/ 	.word	0x00000003
        /*0214*/ 	.word	0x00000000
        /*0218*/ 	.short	0x010a
        /*021a*/ 	.byte	0x3f
	.zero		1


	//   ....[24]....
        /*021c*/ 	.word	0x0000b8f0
        /*0220*/ 	.word	0x0000009d
        /*0224*/ 	.word	0x00000000
        /*0228*/ 	.short	0x010a
        /*022a*/ 	.byte	0x3f
	.zero		1


	//   ....[25]....
        /*022c*/ 	.word	0x0000b940
        /*0230*/ 	.word	0x00000003
        /*0234*/ 	.word	0x00000000
        /*0238*/ 	.short	0x010a
        /*023a*/ 	.byte	0x3f
	.zero		1


	//   ....[26]....
        /*023c*/ 	.word	0x0000b9a0
        /*0240*/ 	.word	0x00000004
        /*0244*/ 	.word	0x00000000
        /*0248*/ 	.short	0x010a
        /*024a*/ 	.byte	0x3f
	.zero		1


	//   ....[27]....
        /*024c*/ 	.word	0x0000b9f0
        /*0250*/ 	.word	0x0000009d
        /*0254*/ 	.word	0x00000010
        /*0258*/ 	.short	0x010a
        /*025a*/ 	.byte	0x3f
	.zero		1


	//   ....[28]....
        /*025c*/ 	.word	0x0000bac0
        /*0260*/ 	.word	0x00000007
        /*0264*/ 	.word	0x00000010
        /*0268*/ 	.short	0x010a
        /*026a*/ 	.byte	0x3f
	.zero		1


	//   ....[29]....
        /*026c*/ 	.word	0x0000bb90
        /*0270*/ 	.word	0x00000007
        /*0274*/ 	.word	0x00000000
        /*0278*/ 	.short	0x010a
        /*027a*/ 	.byte	0x3f
	.zero		1


	//----- nvinfo : EIATTR_NUM_MBARRIERS
	.align		4
.L_35:
        /*027c*/ 	.byte	0x03, 0x38
        /*027e*/ 	.short	0x000a


	//----- nvinfo : EIATTR_EXIT_INSTR_OFFSETS
	.align		4
        /*0280*/ 	.byte	0x04, 0x1c
        /*0282*/ 	.short	(.L_37 - .L_36)


	//   ....[0]....
.L_36:
        /*0284*/ 	.word	0x00001200


	//   ....[1]....
        /*0288*/ 	.word	0x00001260


	//   ....[2]....
        /*028c*/ 	.word	0x0000a910


	//   ....[3]....
        /*0290*/ 	.word	0x0000a940


	//   ....[4]....
        /*0294*/ 	.word	0x0000b8e0


	//----- nvinfo : EIATTR_MAX_THREADS
	.align		4
.L_37:
        /*0298*/ 	.byte	0x04, 0x05
        /*029a*/ 	.short	(.L_39 - .L_38)
.L_38:
        /*029c*/ 	.word	0x00000180
        /*02a0*/ 	.word	0x00000001
        /*02a4*/ 	.word	0x00000001


	//----- nvinfo : EIATTR_CRS_STACK_SIZE
	.align		4
.L_39:
        /*02a8*/ 	.byte	0x04, 0x1e
        /*02aa*/ 	.short	(.L_41 - .L_40)
.L_40:
        /*02ac*/ 	.word	0x00000000


	//----- nvinfo : EIATTR_CBANK_PARAM_SIZE
	.align		4
.L_41:
        /*02b0*/ 	.byte	0x03, 0x19
        /*02b2*/ 	.short	0x0470


	//----- nvinfo : EIATTR_PARAM_CBANK
	.align		4
        /*02b4*/ 	.byte	0x04, 0x0a
        /*02b6*/ 	.short	(.L_43 - .L_42)
	.align		4
.L_42:
        /*02b8*/ 	.word	index@(.nv.constant0._ZN7cutlass13device_kernelINS_4gemm6kernel13GemmUniversalIN4cute5tupleIJiiiiEEENS1_10collective13CollectiveMmaINS1_34MainloopSm90TmaGmmaWarpSpecializedILi2ENS5_IJNS4_1CILi1EEESB_SB_EEENS1_32KernelTmaWarpSpecializedPingpongEEENS5_IJNSA_ILi64EEENSA_ILi256EEENSA_ILi128EEEEEENS_6half_tENS5_IJSB_llEEESJ_SK_NS4_8TiledMMAINS4_8MMA_AtomIJNS4_4SM904GMMA26MMA_64x256x16_F32F16F16_SSILNSO_5MajorE1ELSQ_1ELNSO_7ScaleInE1ELSR_1EEEEEENS4_6LayoutISC_NS5_IJNSA_ILi0EEESV_SV_EEEEENS5_IJNS4_10UnderscoreESY_SY_EEEEENS4_13SM90_TMA_LOADENS4_14ComposedLayoutINS4_7SwizzleILi3ELi4ELi3EEENS4_18smem_ptr_flag_bitsILi16EEENSU_INS5_IJSF_NSA_ILi8EEEEEENS5_IJSB_SF_EEEEEEEvNS4_8identityES11_S1B_vS1C_EENS_8epilogue10collective6detail29Sm90TmaWarpSpecializedAdapterINS1F_15DefaultEpilogueISJ_NS5_IJlSB_lEEES1J_NS1E_6thread17LinearCombinationISJ_Li1EffLNS1K_9ScaleType4KindE0ELNS_15FloatRoundStyleE2ESJ_EENS1_15EpilogueDefaultEEEEEvvEEEEvNT_6ParamsE)
        /*02bc*/ 	.short	0x0210
        /*02be*/ 	.short	0x0470


	//----- nvinfo : EIATTR_SW_WAR
	.align		4
.L_43:
        /*02c0*/ 	.byte	0x04, 0x36
        /*02c2*/ 	.short	(.L_45 - .L_44)
.L_44:
        /*02c4*/ 	.word	0x00000008
.L_45:


//--------------------- .nv.callgraph             --------------------------
	.section	.nv.callgraph,"",@"SHT_CUDA_CALLGRAPH"
	.align	4
	.sectionentsize	8
	.align		4
        /*0000*/ 	.word	0x00000000
	.align		4
        /*0004*/ 	.word	0xffffffff
	.align		4
        /*0008*/ 	.word	index@(_ZN7cutlass13device_kernelINS_4gemm6kernel13GemmUniversalIN4cute5tupleIJiiiiEEENS1_10collective13CollectiveMmaINS1_34MainloopSm90TmaGmmaWarpSpecializedILi2ENS5_IJNS4_1CILi1EEESB_SB_EEENS1_32KernelTmaWarpSpecializedPingpongEEENS5_IJNSA_ILi64EEENSA_ILi256EEENSA_ILi128EEEEEENS_6half_tENS5_IJSB_llEEESJ_SK_NS4_8TiledMMAINS4_8MMA_AtomIJNS4_4SM904GMMA26MMA_64x256x16_F32F16F16_SSILNSO_5MajorE1ELSQ_1ELNSO_7ScaleInE1ELSR_1EEEEEENS4_6LayoutISC_NS5_IJNSA_ILi0EEESV_SV_EEEEENS5_IJNS4_10UnderscoreESY_SY_EEEEENS4_13SM90_TMA_LOADENS4_14ComposedLayoutINS4_7SwizzleILi3ELi4ELi3EEENS4_18smem_ptr_flag_bitsILi16EEENSU_INS5_IJSF_NSA_ILi8EEEEEENS5_IJSB_SF_EEEEEEEvNS4_8identityES11_S1B_vS1C_EENS_8epilogue10collective6detail29Sm90TmaWarpSpecializedAdapterINS1F_15DefaultEpilogueISJ_NS5_IJlSB_lEEES1J_NS1E_6thread17LinearCombinationISJ_Li1EffLNS1K_9ScaleType4KindE0ELNS_15FloatRoundStyleE2ESJ_EENS1_15EpilogueDefaultEEEEEvvEEEEvNT_6ParamsE)
	.align		4
        /*000c*/ 	.word	index@(__assertfail)
	.align		4
        /*0010*/ 	.word	0x00000000
	.align		4
        /*0014*/ 	.word	0xfffffffe
	.align		4
        /*0018*/ 	.word	0x00000000
	.align		4
        /*001c*/ 	.word	0xfffffffd
	.align		4
        /*0020*/ 	.word	0x00000000
	.align		4
        /*0024*/ 	.word	0xfffffffc


//--------------------- .nv.constant4             --------------------------
	.section	.nv.constant4,"a",@progbits
	.align	8
	.align		8
.nv.constant4:
        /*0000*/ 	.dword	__assertfail
	.align		8
        /*0008*/ 	.dword	__unnamed_1
	.align		8
        /*0010*/ 	.dword	_ZN40_INTERNAL_e838583d_4_k_cu_c243355c_193294cuda3std3__45__cpo5beginE
	.align		8
        /*0018*/ 	.dword	_ZN40_INTERNAL_e838583d_4_k_cu_c243355c_193294cuda3std3__45__cpo3endE
	.align		8
        /*0020*/ 	.dword	_ZN40_INTERNAL_e838583d_4_k_cu_c243355c_193294cuda3std3__45__cpo6cbeginE
	.align		8
        /*0028*/ 	.dword	_ZN40_INTERNAL_e838583d_4_k_cu_c243355c_193294cuda3std3__45__cpo4cendE
	.align		8
        /*0030*/ 	.dword	_ZN40_INTERNAL_e838583d_4_k_cu_c243355c_193294cuda3std3__442_GLOBAL__N__e838583d_4_k_cu_c243355c_193296ignoreE
	.align		8
        /*0038*/ 	.dword	_ZN40_INTERNAL_e838583d_4_k_cu_c243355c_193294cuda3std3__419piecewise_constructE
	.align		8
        /*0040*/ 	.dword	_ZN40_INTERNAL_e838583d_4_k_cu_c243355c_193294cuda3std3__48in_placeE
	.align		8
        /*0048*/ 	.dword	_ZN40_INTERNAL_e838583d_4_k_cu_c243355c_193294cuda3std6ranges3__45__cpo4swapE
	.align		8
        /*0050*/ 	.dword	_ZN40_INTERNAL_e838583d_4_k_cu_c243355c_193294cuda3std6ranges3__45__cpo9iter_moveE
	.align		8
        /*0058*/ 	.dword	_ZN40_INTERNAL_e838583d_4_k_cu_c243355c_193294cute7productE
	.align		8
        /*0060*/ 	.dword	_ZN40_INTERNAL_e838583d_4_k_cu_c243355c_193294cute1_E
	.align		8
        /*0068*/ 	.dword	$str$22
	.align		8
        /*0070*/ 	.dword	$str$23


//--------------------- .text._ZN7cutlass13device_kernelINS_4gemm6kernel13GemmUniversalIN4cute5tupleIJiiiiEEENS1_10collective13CollectiveMmaINS1_34MainloopSm90TmaGmmaWarpSpecializedILi2ENS5_IJNS4_1CILi1EEESB_SB_EEENS1_32KernelTmaWarpSpecializedPingpongEEENS5_IJNSA_ILi64EEENSA_ILi256EEENSA_ILi128EEEEEENS_6half_tENS5_IJSB_llEEESJ_SK_NS4_8TiledMMAINS4_8MMA_AtomIJNS4_4SM904GMMA26MMA_64x256x16_F32F16F16_SSILNSO_5MajorE1ELSQ_1ELNSO_7ScaleInE1ELSR_1EEEEEENS4_6LayoutISC_NS5_IJNSA_ILi0EEESV_SV_EEEEENS5_IJNS4_10UnderscoreESY_SY_EEEEENS4_13SM90_TMA_LOADENS4_14ComposedLayoutINS4_7SwizzleILi3ELi4ELi3EEENS4_18smem_ptr_flag_bitsILi16EEENSU_INS5_IJSF_NSA_ILi8EEEEEENS5_IJSB_SF_EEEEEEEvNS4_8identityES11_S1B_vS1C_EENS_8epilogue10collective6detail29Sm90TmaWarpSpecializedAdapterINS1F_15DefaultEpilogueISJ_NS5_IJlSB_lEEES1J_NS1E_6thread17LinearCombinationISJ_Li1EffLNS1K_9ScaleType4KindE0ELNS_15FloatRoundStyleE2ESJ_EENS1_15EpilogueDefaultEEEEEvvEEEEvNT_6ParamsE --------------------------
	.section	.text._ZN7cutlass13device_kernelINS_4gemm6kernel13GemmUniversalIN4cute5tupleIJiiiiEEENS1_10collective13CollectiveMmaINS1_34MainloopSm90TmaGmmaWarpSpecializedILi2ENS5_IJNS4_1CILi1EEESB_SB_EEENS1_32KernelTmaWarpSpecializedPingpongEEENS5_IJNSA_ILi64EEENSA_ILi256EEENSA_ILi128EEEEEENS_6half_tENS5_IJSB_llEEESJ_SK_NS4_8TiledMMAINS4_8MMA_AtomIJNS4_4SM904GMMA26MMA_64x256x16_F32F16F16_SSILNSO_5MajorE1ELSQ_1ELNSO_7ScaleInE1ELSR_1EEEEEENS4_6LayoutISC_NS5_IJNSA_ILi0EEESV_SV_EEEEENS5_IJNS4_10UnderscoreESY_SY_EEEEENS4_13SM90_TMA_LOADENS4_14ComposedLayoutINS4_7SwizzleILi3ELi4ELi3EEENS4_18smem_ptr_flag_bitsILi16EEENSU_INS5_IJSF_NSA_ILi8EEEEEENS5_IJSB_SF_EEEEEEEvNS4_8identityES11_S1B_vS1C_EENS_8epilogue10collective6detail29Sm90TmaWarpSpecializedAdapterINS1F_15DefaultEpilogueISJ_NS5_IJlSB_lEEES1J_NS1E_6thread17LinearCombinationISJ_Li1EffLNS1K_9ScaleType4KindE0ELNS_15FloatRoundStyleE2ESJ_EENS1_15EpilogueDefaultEEEEEvvEEEEvNT_6ParamsE,"ax",@progbits
	.align	128
.text._ZN7cutlass13device_kernelINS_4gemm6kernel13GemmUniversalIN4cute5tupleIJiiiiEEENS1_10collective13CollectiveMmaINS1_34MainloopSm90TmaGmmaWarpSpecializedILi2ENS5_IJNS4_1CILi1EEESB_SB_EEENS1_32KernelTmaWarpSpecializedPingpongEEENS5_IJNSA_ILi64EEENSA_ILi256EEENSA_ILi128EEEEEENS_6half_tENS5_IJSB_llEEESJ_SK_NS4_8TiledMMAINS4_8MMA_AtomIJNS4_4SM904GMMA26MMA_64x256x16_F32F16F16_SSILNSO_5MajorE1ELSQ_1ELNSO_7ScaleInE1ELSR_1EEEEEENS4_6LayoutISC_NS5_IJNSA_ILi0EEESV_SV_EEEEENS5_IJNS4_10UnderscoreESY_SY_EEEEENS4_13SM90_TMA_LOADENS4_14ComposedLayoutINS4_7SwizzleILi3ELi4ELi3EEENS4_18smem_ptr_flag_bitsILi16EEENSU_INS5_IJSF_NSA_ILi8EEEEEENS5_IJSB_SF_EEEEEEEvNS4_8identityES11_S1B_vS1C_EENS_8epilogue10collective6detail29Sm90TmaWarpSpecializedAdapterINS1F_15DefaultEpilogueISJ_NS5_IJlSB_lEEES1J_NS1E_6thread17LinearCombinationISJ_Li1EffLNS1K_9ScaleType4KindE0ELNS_15FloatRoundStyleE2ESJ_EENS1_15EpilogueDefaultEEEEEvvEEEEvNT_6ParamsE:
        .type           _ZN7cutlass13device_kernelINS_4gemm6kernel13GemmUniversalIN4cute5tupleIJiiiiEEENS1_10collective13CollectiveMmaINS1_34MainloopSm90TmaGmmaWarpSpecializedILi2ENS5_IJNS4_1CILi1EEESB_SB_EEENS1_32KernelTmaWarpSpecializedPingpongEEENS5_IJNSA_ILi64EEENSA_ILi256EEENSA_ILi128EEEEEENS_6half_tENS5_IJSB_llEEESJ_SK_NS4_8TiledMMAINS4_8MMA_AtomIJNS4_4SM904GMMA26MMA_64x256x16_F32F16F16_SSILNSO_5MajorE1ELSQ_1ELNSO_7ScaleInE1ELSR_1EEEEEENS4_6LayoutISC_NS5_IJNSA_ILi0EEESV_SV_EEEEENS5_IJNS4_10UnderscoreESY_SY_EEEEENS4_13SM90_TMA_LOADENS4_14ComposedLayoutINS4_7SwizzleILi3ELi4ELi3EEENS4_18smem_ptr_flag_bitsILi16EEENSU_INS5_IJSF_NSA_ILi8EEEEEENS5_IJSB_SF_EEEEEEEvNS4_8identityES11_S1B_vS1C_EENS_8epilogue10collective6detail29Sm90TmaWarpSpecializedAdapterINS1F_15DefaultEpilogueISJ_NS5_IJlSB_lEEES1J_NS1E_6thread17LinearCombinationISJ_Li1EffLNS1K_9ScaleType4KindE0ELNS_15FloatRoundStyleE2ESJ_EENS1_15EpilogueDefaultEEEEEvvEEEEvNT_6ParamsE,@function
        .size           _ZN7cutlass13device_kernelINS_4gemm6kernel13GemmUniversalIN4cute5tupleIJiiiiEEENS1_10collective13CollectiveMmaINS1_34MainloopSm90TmaGmmaWarpSpecializedILi2ENS5_IJNS4_1CILi1EEESB_SB_EEENS1_32KernelTmaWarpSpecializedPingpongEEENS5_IJNSA_ILi64EEENSA_ILi256EEENSA_ILi128EEEEEENS_6half_tENS5_IJSB_llEEESJ_SK_NS4_8TiledMMAINS4_8MMA_AtomIJNS4_4SM904GMMA26MMA_64x256x16_F32F16F16_SSILNSO_5MajorE1ELSQ_1ELNSO_7ScaleInE1ELSR_1EEEEEENS4_6LayoutISC_NS5_IJNSA_ILi0EEESV_SV_EEEEENS5_IJNS4_10UnderscoreESY_SY_EEEEENS4_13SM90_TMA_LOADENS4_14ComposedLayoutINS4_7SwizzleILi3ELi4ELi3EEENS4_18smem_ptr_flag_bitsILi16EEENSU_INS5_IJSF_NSA_ILi8EEEEEENS5_IJSB_SF_EEEEEEEvNS4_8identityES11_S1B_vS1C_EENS_8epilogue10collective6detail29Sm90TmaWarpSpecializedAdapterINS1F_15DefaultEpilogueISJ_NS5_IJlSB_lEEES1J_NS1E_6thread17LinearCombinationISJ_Li1EffLNS1K_9ScaleType4KindE0ELNS_15FloatRoundStyleE2ESJ_EENS1_15EpilogueDefaultEEEEEvvEEEEvNT_6ParamsE,(.L_x_320 - _ZN7cutlass13device_kernelINS_4gemm6kernel13GemmUniversalIN4cute5tupleIJiiiiEEENS1_10collective13CollectiveMmaINS1_34MainloopSm90TmaGmmaWarpSpecializedILi2ENS5_IJNS4_1CILi1EEESB_SB_EEENS1_32KernelTmaWarpSpecializedPingpongEEENS5_IJNSA_ILi64EEENSA_ILi256EEENSA_ILi128EEEEEENS_6half_tENS5_IJSB_llEEESJ_SK_NS4_8TiledMMAINS4_8MMA_AtomIJNS4_4SM904GMMA26MMA_64x256x16_F32F16F16_SSILNSO_5MajorE1ELSQ_1ELNSO_7ScaleInE1ELSR_1EEEEEENS4_6LayoutISC_NS5_IJNSA_ILi0EEESV_SV_EEEEENS5_IJNS4_10UnderscoreESY_SY_EEEEENS4_13SM90_TMA_LOADENS4_14ComposedLayoutINS4_7SwizzleILi3ELi4ELi3EEENS4_18smem_ptr_flag_bitsILi16EEENSU_INS5_IJSF_NSA_ILi8EEEEEENS5_IJSB_SF_EEEEEEEvNS4_8identityES11_S1B_vS1C_EENS_8epilogue10collective6detail29Sm90TmaWarpSpecializedAdapterINS1F_15DefaultEpilogueISJ_NS5_IJlSB_lEEES1J_NS1E_6thread17LinearCombinationISJ_Li1EffLNS1K_9ScaleType4KindE0ELNS_15FloatRoundStyleE2ESJ_EENS1_15EpilogueDefaultEEEEEvvEEEEvNT_6ParamsE)
        .other          _ZN7cutlass13device_kernelINS_4gemm6kernel13GemmUniversalIN4cute5tupleIJiiiiEEENS1_10collective13CollectiveMmaINS1_34MainloopSm90TmaGmmaWarpSpecializedILi2ENS5_IJNS4_1CILi1EEESB_SB_EEENS1_32KernelTmaWarpSpecializedPingpongEEENS5_IJNSA_ILi64EEENSA_ILi256EEENSA_ILi128EEEEEENS_6half_tENS5_IJSB_llEEESJ_SK_NS4_8TiledMMAINS4_8MMA_AtomIJNS4_4SM904GMMA26MMA_64x256x16_F32F16F16_SSILNSO_5MajorE1ELSQ_1ELNSO_7ScaleInE1ELSR_1EEEEEENS4_6LayoutISC_NS5_IJNSA_ILi0EEESV_SV_EEEEENS5_IJNS4_10UnderscoreESY_SY_EEEEENS4_13SM90_TMA_LOADENS4_14ComposedLayoutINS4_7SwizzleILi3ELi4ELi3EEENS4_18smem_ptr_flag_bitsILi16EEENSU_INS5_IJSF_NSA_ILi8EEEEEENS5_IJSB_SF_EEEEEEEvNS4_8identityES11_S1B_vS1C_EENS_8epilogue10collective6detail29Sm90TmaWarpSpecializedAdapterINS1F_15DefaultEpilogueISJ_NS5_IJlSB_lEEES1J_NS1E_6thread17LinearCombinationISJ_Li1EffLNS1K_9ScaleType4KindE0ELNS_15FloatRoundStyleE2ESJ_EENS1_15EpilogueDefaultEEEEEvvEEEEvNT_6ParamsE,@"STO_CUDA_ENTRY STV_DEFAULT"
_ZN7cutlass13device_kernelINS_4gemm6kernel13GemmUniversalIN4cute5tupleIJiiiiEEENS1_10collective13CollectiveMmaINS1_34MainloopSm90TmaGmmaWarpSpecializedILi2ENS5_IJNS4_1CILi1EEESB_SB_EEENS1_32KernelTmaWarpSpecializedPingpongEEENS5_IJNSA_ILi64EEENSA_ILi256EEENSA_ILi128EEEEEENS_6half_tENS5_IJSB_llEEESJ_SK_NS4_8TiledMMAINS4_8MMA_AtomIJNS4_4SM904GMMA26MMA_64x256x16_F32F16F16_SSILNSO_5MajorE1ELSQ_1ELNSO_7ScaleInE1ELSR_1EEEEEENS4_6LayoutISC_NS5_IJNSA_ILi0EEESV_SV_EEEEENS5_IJNS4_10UnderscoreESY_SY_EEEEENS4_13SM90_TMA_LOADENS4_14ComposedLayoutINS4_7SwizzleILi3ELi4ELi3EEENS4_18smem_ptr_flag_bitsILi16EEENSU_INS5_IJSF_NSA_ILi8EEEEEENS5_IJSB_SF_EEEEEEEvNS4_8identityES11_S1B_vS1C_EENS_8epilogue10collective6detail29Sm90TmaWarpSpecializedAdapterINS1F_15DefaultEpilogueISJ_NS5_IJlSB_lEEES1J_NS1E_6thread17LinearCombinationISJ_Li1EffLNS1K_9ScaleType4KindE0ELNS_15FloatRoundStyleE2ESJ_EENS1_15EpilogueDefaultEEEEEvvEEEEvNT_6ParamsE:
[----:B------:R-:W0:Y:S01]  /*0000*/  LDC R1, c[0x0][0x28] ;  /* 0x00000a00ff017b82 */ /* 0x000e220000000800 */
[----:B------:R-:W1:Y:S01]  /*0010*/  S2R R4, SR_TID.X ;  /* 0x0000000000047919 */ /* 0x000e620000002100 */
[----:B------:R-:W-:Y:S01]  /*0020*/  ELECT P0, URZ, PT ;  /* 0x00000000003f782f */ /* 0x000fe20003800000 */
[----:B------:R-:W-:Y:S01]  /*0030*/  BSSY B0, `(.L_x_0) ;  /* 0x0000014000007945 */ /* 0x000fe20003800000 */
[----:B-1----:R-:W-:-:S05]  /*0040*/  SHF.R.U32.HI R0, RZ, 0x5, R4 ;  /* 0x00000005ff007819 */ /* 0x002fca0000011604 */
[----:B------:R-:W1:Y:S02]  /*0050*/  SHFL.IDX PT, R2, R0, RZ, 0x1f ;  /* 0x00001fff00027589 */ /* 0x000e6400000e0000 */
[----:B-1----:R-:W-:Y:S02]  /*0060*/  R2UR UR8, R2 ;  /* 0x00000000020872ca */ /* 0x002fe400000e0000 */
[----:B------:R-:W-:-:S05]  /*0070*/  SHF.R.U32.HI R2, RZ, 0x7, R4 ;  /* 0x00000007ff027819 */ /* 0x000fca0000011604 */
[----:B------:R1:W2:Y:S06]  /*0080*/  SHFL.IDX PT, R3, R2, RZ, 0x1f ;  /* 0x00001fff02037589 */ /* 0x0002ac00000e0000 */
[----:B------:R-:W-:Y:S02]  /*0090*/  USHF.R.S32.HI UR4, URZ, 0x1f, UR8 ;  /* 0x0000001f3f047899 */ /* 0x000fe40008011408 */
[----:B------:R-:W-:Y:S02]  /*00a0*/  ISETP.NE.OR P0, PT, RZ, UR8, !P0 ;  /* 0x00000008ff007c0c */ /* 0x000fe4000c705670 */
[----:B------:R-:W-:-:S04]  /*00b0*/  ULEA.HI UR4, UR4, UR8, URZ, 0x2 ;  /* 0x0000000804047291 */ /* 0x000fc8000f8f103f */
[----:B------:R-:W-:-:S04]  /*00c0*/  ULOP3.LUT UR4, UR4, 0xfffffffc, URZ, 0xc0, !UPT ;  /* 0xfffffffc04047892 */ /* 0x000fc8000f8ec03f */
[----:B------:R-:W-:-:S03]  /*00d0*/  UIADD3 UR8, UR8, -UR4, URZ ;  /* 0x8000000408087290 */ /* 0x000fc6000fffe03f */
[----:B01----:R-:W-:Y:S09]  /*00e0*/  @P0 BRA `(.L_x_1) ;  /* 0x0000000000200947 */ /* 0x003ff20003800000 */
[----:B------:R-:W-:Y:S02]  /*00f0*/  ULDC.64 UR4, c[0x0][0x198] ;  /* 0x0000660000047ab9 */ /* 0x000fe40000000a00 */
[----:B------:R-:W-:Y:S02]  /*0100*/  UIADD3 UR6, UP0, UR4, 0xf0, URZ ;  /* 0x000000f004067890 */ /* 0x000fe4000ff1e03f */
[----:B------:R-:W-:Y:S02]  /*0110*/  UIADD3 UR4, UP1, UR4, 0x1f0, URZ ;  /* 0x000001f004047890 */ /* 0x000fe4000ff3e03f */
[----:B------:R-:W-:Y:S02]  /*0120*/  UIADD3.X UR7, URZ, UR5, URZ, UP0, !UPT ;  /* 0x000000053f077290 */ /* 0x000fe400087fe43f */
[----:B------:R-:W-:-:S07]  /*0130*/  UIADD3.X UR5, URZ, UR5, URZ, UP1, !UPT ;  /* 0x000000053f057290 */ /* 0x000fce0008ffe43f */
[----:B------:R0:W-:Y:S02]  /*0140*/  UTMACCTL.PF [UR6] ;  /* 0x00000000060079b9 */ /* 0x0001e40008040000 */
[----:B------:R0:W-:Y:S02]  /*0150*/  UTMACCTL.PF [UR4] ;  /* 0x00000000040079b9 */ /* 0x0001e40008040000 */
[----:B0-----:R-:W-:Y:S01]  /*0160*/  NOP ;  /* 0x0000000000007918 */ /* 0x001fe20000000000 */
.L_x_1:
[----:B------:R-:W-:Y:S05]  /*0170*/  BSYNC B0 ;  /* 0x0000000000007941 */ /* 0x000fea0003800000 */
.L_x_0:
[----:B------:R-:W0:Y:S01]  /*0180*/  SHFL.IDX PT, R5, R0, RZ, 0x1f ;  /* 0x00001fff00057589 */ /* 0x000e2200000e0000 */
[----:B--2---:R-:W-:Y:S01]  /*0190*/  R2UR UR15, R3 ;  /* 0x00000000030f72ca */ /* 0x004fe200000e0000 */
[----:B------:R-:W-:-:S04]  /*01a0*/  UISETP.NE.AND UP0, UPT, UR8, 0x3, UPT ;  /* 0x000000030800788c */ /* 0x000fc8000bf05270 */
[----:B------:R-:W-:-:S08]  /*01b0*/  UISETP.EQ.OR UP0, UPT, UR8, URZ, !UP0 ;  /* 0x0000003f0800728c */ /* 0x000fd0000c702670 */
[----:B------:R-:W-:Y:S02]  /*01c0*/  UIADD3 UR18, UR15, -0x1, URZ ;  /* 0xffffffff0f127890 */ /* 0x000fe4000fffe03f */
[----:B------:R-:W-:Y:S02]  /*01d0*/  UISETP.EQ.AND UP0, UPT, UR15, URZ, UP0 ;  /* 0x0000003f0f00728c */ /* 0x000fe40008702270 */
[----:B------:R-:W-:Y:S02]  /*01e0*/  UISETP.GE.U32.AND UP1, UPT, UR18, 0x2, UPT ;  /* 0x000000021200788c */ /* 0x000fe4000bf26070 */
[----:B------:R-:W-:Y:S01]  /*01f0*/  USEL UR38, URZ, 0x1, !UP0 ;  /* 0x000000013f267887 */ /* 0x000fe2000c000000 */
[----:B0-----:R-:W-:-:S03]  /*0200*/  ISETP.NE.AND P0, PT, R5, RZ, PT ;  /* 0x000000ff0500720c */ /* 0x001fc60003f05270 */
[----:B------:R-:W-:-:S10]  /*0210*/  USEL UR38, UR38, 0x2, UP1 ;  /* 0x0000000226267887 */ /* 0x000fd40008800000 */
[----:B------:R-:W-:Y:S05]  /*0220*/  @P0 BRA `(.L_x_2) ;  /* 0x0000000000480947 */ /* 0x000fea0003800000 */
[----:B------:R-:W0:Y:S01]  /*0230*/  S2UR UR9, SR_CgaCtaId ;  /* 0x00000000000979c3 */ /* 0x000e220000008800 */
[----:B------:R-:W-:Y:S01]  /*0240*/  UMOV UR4, 0x400 ;  /* 0x0000040000047882 */ /* 0x000fe20000000000 */
[----:B------:R-:W-:Y:S01]  /*0250*/  UMOV UR5, 0x1 ;  /* 0x0000000100057882 */ /* 0x000fe20000000000 */
[----:B------:R-:W-:Y:S01]  /*0260*/  UMOV UR6, 0x80 ;  /* 0x0000008000067882 */ /* 0x000fe20000000000 */
[----:B------:R-:W-:Y:S01]  /*0270*/  ELECT P0, URZ, PT ;  /* 0x00000000003f782f */ /* 0x000fe20003800000 */
[----:B------:R-:W-:-:S04]  /*0280*/  UIADD3 UR6, -UR6, 0x100000, URZ ;  /* 0x0010000006067890 */ /* 0x000fc8000fffe13f */
[----:B------:R-:W-:Y:S02]  /*0290*/  USHF.L.U32 UR7, UR6, 0xb, URZ ;  /* 0x0000000b06077899 */ /* 0x000fe4000800063f */
[----:B------:R-:W-:Y:S02]  /*02a0*/  USHF.L.U32 UR6, UR6, 0x1, URZ ;  /* 0x0000000106067899 */ /* 0x000fe4000800063f */
[----:B0-----:R-:W-:Y:S02]  /*02b0*/  ULEA UR9, UR9, UR4, 0x18 ;  /* 0x0000000409097291 */ /* 0x001fe4000f8ec03f */
[----:B------:R-:W-:-:S04]  /*02c0*/  UIADD3 UR4, -UR5, 0x100000, URZ ;  /* 0x0010000005047890 */ /* 0x000fc8000fffe13f */
[----:B------:R-:W-:Y:S02]  /*02d0*/  USHF.L.U32 UR5, UR4, 0xb, URZ ;  /* 0x0000000b04057899 */ /* 0x000fe4000800063f */
[----:B------:R-:W-:Y:S01]  /*02e0*/  USHF.L.U32 UR4, UR4, 0x1, URZ ;  /* 0x0000000104047899 */ /* 0x000fe2000800063f */
[----:B------:R-:W0:Y:S11]  /*02f0*/  FENCE.VIEW.ASYNC.S ;  /* 0x00000000000073c6 */ /* 0x000e360000000000 */
[----:B0-----:R0:W1:Y:S01]  /*0300*/  SYNCS.EXCH.64 URZ, [UR9], UR4 ;  /* 0x00000004093f75b2 */ /* 0x0010620008000100 */
[----:B------:R0:W2:Y:S01]  /*0310*/  SYNCS.EXCH.64 URZ, [UR9+0x10], UR6 ;  /* 0x00001006093f75b2 */ /* 0x0000a20008000100 */
[----:B------:R0:W3:Y:S01]  /*0320*/  SYNCS.EXCH.64 URZ, [UR9+0x8], UR4 ;  /* 0x00000804093f75b2 */ /* 0x0000e20008000100 */
[----:B------:R0:W4:Y:S01]  /*0330*/  SYNCS.EXCH.64 URZ, [UR9+0x18], UR6 ;  /* 0x00001806093f75b2 */ /* 0x0001220008000100 */
[----:B------:R-:W-:Y:S01]  /*0340*/  NOP ;  /* 0x0000000000007918 */ /* 0x000fe20000000000 */
.L_x_2:
[----:B------:R-:W5:Y:S01]  /*0350*/  SHFL.IDX PT, R5, R0, RZ, 0x1f ;  /* 0x00001fff00057589 */ /* 0x000f6200000e0000 */
[----:B------:R-:W-:Y:S01]  /*0360*/  ELECT P0, URZ, PT ;  /* 0x00000000003f782f */ /* 0x000fe20003800000 */
[----:B------:R-:W-:Y:S01]  /*0370*/  NOP ;  /* 0x0000000000007918 */ /* 0x000fe20000000000 */
[----:B------:R-:W-:Y:S01]  /*0380*/  ELECT P1, URZ, PT ;  /* 0x00000000003f782f */ /* 0x000fe20003820000 */
[----:B------:R-:W1:Y:S01]  /*0390*/  SHFL.IDX PT, R3, R0, RZ, 0x1f ;  /* 0x00001fff00037589 */ /* 0x000e6200000e0000 */
[----:B0-----:R-:W-:Y:S01]  /*03a0*/  UMOV UR4, 0x20 ;  /* 0x0000002000047882 */ /* 0x001fe20000000000 */
[----:B------:R-:W-:Y:S01]  /*03b0*/  UMOV UR12, 0x80 ;  /* 0x00000080000c7882 */ /* 0x000fe20000000000 */
[----:B------:R-:W-:Y:S01]  /*03c0*/  NOP ;  /* 0x0000000000007918 */ /* 0x000fe20000000000 */
[----:B------:R0:W0:Y:S01]  /*03d0*/  SHFL.IDX PT, R0, R2, RZ, 0x1f ;  /* 0x00001fff02007589 */ /* 0x00002200000e0000 */
[----:B------:R-:W-:Y:S01]  /*03e0*/  ULDC.64 UR50, c[0x0][0x208] ;  /* 0x0000820000327ab9 */ /* 0x000fe20000000a00 */
[----:B-----5:R-:W-:-:S02]  /*03f0*/  ISETP.NE.OR P0, PT, R5, RZ, !P0 ;  /* 0x000000ff0500720c */ /* 0x020fc40004705670 */
[----:B-1----:R-:W-:Y:S02]  /*0400*/  ISETP.NE.OR P1, PT, R3, RZ, !P1 ;  /* 0x000000ff0300720c */ /* 0x002fe40004f25670 */
[----:B------:R-:W-:-:S04]  /*0410*/  SHF.R.S32.HI R3, RZ, 0x1f, R4 ;  /* 0x0000001fff037819 */ /* 0x000fc80000011404 */
[----:B------:R-:W-:-:S05]  /*0420*/  LEA.HI R3, R3, R4, RZ, 0x7 ;  /* 0x0000000403037211 */ /* 0x000fca00078f38ff */
[----:B------:R-:W-:Y:S01]  /*0430*/  VOTEU.ALL UP0, P0 ;  /* 0x00000000003f7886 */ /* 0x000fe20000000000 */
[----:B------:R-:W-:Y:S01]  /*0440*/  LOP3.LUT R3, R3, 0xffffff80, RZ, 0xc0, !PT ;  /* 0xffffff8003037812 */ /* 0x000fe200078ec0ff */
[----:B------:R-:W-:-:S03]  /*0450*/  VOTEU.ALL UP1, P1 ;  /* 0x00000000003f7886 */ /* 0x000fc60000820000 */
[----:B------:R-:W1:Y:S01]  /*0460*/  @!UP0 S2UR UR7, SR_CgaCtaId ;  /* 0x00000000000789c3 */ /* 0x000e620000008800 */
[----:B------:R-:W-:Y:S01]  /*0470*/  @!UP0 UMOV UR6, 0x400 ;  /* 0x0000040000068882 */ /* 0x000fe20000000000 */
[----:B------:R-:W-:-:S04]  /*0480*/  @!UP0 UIADD3 UR4, -UR4, 0x100000, URZ ;  /* 0x0010000004048890 */ /* 0x000fc8000fffe13f */
[----:B------:R-:W-:Y:S02]  /*0490*/  @!UP0 USHF.L.U32 UR5, UR4, 0xb, URZ ;  /* 0x0000000b04058899 */ /* 0x000fe4000800063f */
[----:B------:R-:W-:Y:S01]  /*04a0*/  @!UP0 USHF.L.U32 UR4, UR4, 0x1, URZ ;  /* 0x0000000104048899 */ /* 0x000fe2000800063f */
[----:B------:R-:W-:Y:S01]  /*04b0*/  IMAD.IADD R3, R4, 0x1, -R3 ;  /* 0x0000000104037824 */ /* 0x000fe200078e0a03 */
[----:B------:R-:W-:Y:S01]  /*04c0*/  @!UP1 UMOV UR10, 0x400 ;  /* 0x00000400000a9882 */ /* 0x000fe20000000000 */
[----:B------:R-:W-:Y:S01]  /*04d0*/  VOTEU.ALL UP2, P1 ;  /* 0x00000000003f7886 */ /* 0x000fe20000840000 */
[----:B------:R-:W-:Y:S01]  /*04e0*/  VOTEU.ALL UP3, P1 ;  /* 0x00000000003f7886 */ /* 0x000fe20000860000 */
[----:B------:R-:W-:Y:S01]  /*04f0*/  VOTEU.ALL UP4, P1 ;  /* 0x00000000003f7886 */ /* 0x000fe20000880000 */
[----:B------:R-:W5:Y:S01]  /*0500*/  @!UP1 S2UR UR11, SR_CgaCtaId ;  /* 0x00000000000b99c3 */ /* 0x000f620000008800 */
[----:B------:R-:W-:Y:S01]  /*0510*/  VOTEU.ALL UP5, P1 ;  /* 0x00000000003f7886 */ /* 0x000fe200008a0000 */
[----:B------:R-:W-:Y:S01]  /*0520*/  ISETP.NE.AND P1, PT, RZ, UR15, PT ;  /* 0x0000000fff007c0c */ /* 0x000fe2000bf25270 */
[----:B-1----:R-:W-:-:S02]  /*0530*/  @!UP0 ULEA UR9, UR7, UR6, 0x18 ;  /* 0x0000000607098291 */ /* 0x002fc4000f8ec03f */
[----:B------:R-:W-:-:S04]  /*0540*/  @!UP1 UIADD3 UR6, -UR12, 0x100000, URZ ;  /* 0x001000000c069890 */ /* 0x000fc8000fffe13f */
[----:B------:R-:W-:Y:S02]  /*0550*/  @!UP1 USHF.L.U32 UR7, UR6, 0xb, URZ ;  /* 0x0000000b06079899 */ /* 0x000fe4000800063f */
[----:B------:R-:W-:Y:S01]  /*0560*/  @!UP1 USHF.L.U32 UR6, UR6, 0x1, URZ ;  /* 0x0000000106069899 */ /* 0x000fe2000800063f */
[----:B------:R-:W-:Y:S01]  /*0570*/  VOTEU.ALL UP0, P0 ;  /* 0x00000000003f7886 */ /* 0x000fe20000000000 */
[----:B-----5:R-:W-:Y:S01]  /*0580*/  @!UP1 ULEA UR10, UR11, UR10, 0x18 ;  /* 0x0000000a0b0a9291 */ /* 0x020fe2000f8ec03f */
[----:B------:R-:W-:Y:S01]  /*0590*/  VOTEU.ALL UP1, P0 ;  /* 0x00000000003f7886 */ /* 0x000fe20000020000 */
[----:B------:R-:W1:Y:S02]  /*05a0*/  FENCE.VIEW.ASYNC.S ;  /* 0x00000000000073c6 */ /* 0x000e640000000000 */
[----:B-1----:R-:W2:Y:S02]  /*05b0*/  @!UP0 SYNCS.EXCH.64 URZ, [UR9+0x50], UR4 ;  /* 0x00005004093f85b2 */ /* 0x002ea40008000100 */
[----:B------:R1:W2:Y:S01]  /*05c0*/  @!UP1 SYNCS.EXCH.64 URZ, [UR9+0x58], UR4 ;  /* 0x00005804093f95b2 */ /* 0x0002a20008000100 */
[----:B------:R-:W-:Y:S01]  /*05d0*/  NOP ;  /* 0x0000000000007918 */ /* 0x000fe20000000000 */
[----:B-1----:R-:W-:-:S02]  /*05e0*/  ULDC.64 UR4, c[0x0][0x598] ;  /* 0x0001660000047ab9 */ /* 0x002fc40000000a00 */
[----:B------:R-:W-:Y:S02]  /*05f0*/  ISETP.NE.U32.AND P0, PT, RZ, UR4, PT ;  /* 0x00000004ff007c0c */ /* 0x000fe4000bf05070 */
[----:B------:R1:W2:Y:S02]  /*0600*/  @!UP2 SYNCS.EXCH.64 URZ, [UR10+0x30], UR6 ;  /* 0x000030060a3fa5b2 */ /* 0x0002a40008000100 */
[----:B------:R-:W-:Y:S01]  /*0610*/  ISETP.NE.AND.EX P0, PT, RZ, UR5, PT, P0 ;  /* 0x00000005ff007c0c */ /* 0x000fe2000bf05300 */
[----:B------:R1:W2:Y:S01]  /*0620*/  @!UP3 SYNCS.EXCH.64 URZ, [UR10+0x38], UR6 ;  /* 0x000038060a3fb5b2 */ /* 0x0002a20008000100 */
[----:B------:R1:W2:Y:S01]  /*0630*/  @!UP4 SYNCS.EXCH.64 URZ, [UR10+0x40], UR6 ;  /* 0x000040060a3fc5b2 */ /* 0x0002a20008000100 */
[----:B------:R1:W2:Y:S01]  /*0640*/  @!UP5 SYNCS.EXCH.64 URZ, [UR10+0x48], UR6 ;  /* 0x000048060a3fd5b2 */ /* 0x0002a20008000100 */
[----:B------:R-:W-:Y:S01]  /*0650*/  NOP ;  /* 0x0000000000007918 */ /* 0x000fe20000000000 */
[----:B--234-:R-:W-:Y:S08]  /*0660*/  BAR.SYNC.DEFER_BLOCKING 0x0 ;  /* 0x0000000000007b1d */ /* 0x01cff00000010000 */
[----:B01----:R-:W-:Y:S05]  /*0670*/  @!P0 BRA `(.L_x_3) ;  /* 0x00000000001c8947 */ /* 0x003fea0003800000 */
[----:B------:R-:W0:Y:S02]  /*0680*/  LDC.64 R6, c[0x0][0x598] ;  /* 0x00016600ff067b82 */ /* 0x000e240000000a00 */
[----:B0-----:R-:W2:Y:S02]  /*0690*/  LDG.E.64 R6, desc[UR50][R6.64] ;  /* 0x0000003206067981 */ /* 0x001ea4000c1e1b00 */
[----:B--2---:R-:W-:-:S04]  /*06a0*/  ISETP.NE.U32.AND P0, PT, R6, RZ, PT ;  /* 0x000000ff0600720c */ /* 0x004fc80003f05070 */
[----:B------:R-:W-:-:S13]  /*06b0*/  ISETP.NE.AND.EX P0, PT, R7, RZ, PT, P0 ;  /* 0x000000ff0700720c */ /* 0x000fda0003f05300 */
[----:B------:R-:W-:Y:S05]  /*06c0*/  @!P0 BRA `(.L_x_3) ;  /* 0x0000000000088947 */ /* 0x000fea0003800000 */
[----:B------:R1:W5:Y:S01]  /*06d0*/  LD.E R23, desc[UR50][R6.64] ;  /* 0x0000003206177980 */ /* 0x000362000c101900 */
[----:B------:R-:W-:Y:S05]  /*06e0*/  BRA `(.L_x_4) ;  /* 0x0000000000247947 */ /* 0x000fea0003800000 */
.L_x_3:
[----:B------:R-:W-:Y:S02]  /*06f0*/  ULDC.64 UR4, c[0x0][0x588] ;  /* 0x0001620000047ab9 */ /* 0x000fe40000000a00 */
[----:B------:R-:W-:-:S04]  /*0700*/  ISETP.NE.U32.AND P0, PT, RZ, UR4, PT ;  /* 0x00000004ff007c0c */ /* 0x000fc8000bf05070 */
[----:B------:R-:W-:-:S13]  /*0710*/  ISETP.NE.AND.EX P0, PT, RZ, UR5, PT, P0 ;  /* 0x00000005ff007c0c */ /* 0x000fda000bf05300 */
[----:B------:R-:W-:Y:S05]  /*0720*/  @!P0 BRA `(.L_x_5) ;  /* 0x00000000000c8947 */ /* 0x000fea0003800000 */
[----:B------:R-:W0:Y:S02]  /*0730*/  LDC.64 R6, c[0x0][0x588] ;  /* 0x00016200ff067b82 */ /* 0x000e240000000a00 */
[----:B0-----:R0:W5:Y:S01]  /*0740*/  LDG.E R23, desc[UR50][R6.64] ;  /* 0x0000003206177981 */ /* 0x001162000c1e1900 */
[----:B------:R-:W-:Y:S05]  /*0750*/  BRA `(.L_x_4) ;  /* 0x0000000000087947 */ /* 0x000fea0003800000 */
.L_x_5:
[----:B------:R-:W-:Y:S02]  /*0760*/  ULDC UR4, c[0x0][0x580] ;  /* 0x0001600000047ab9 */ /* 0x000fe40000000800 */
[----:B------:R-:W-:-:S07]  /*0770*/  IMAD.U32 R23, RZ, RZ, UR4 ;  /* 0x00000004ff177e24 */ /* 0x000fce000f8e00ff */
.L_x_4:
[----:B------:R-:W-:Y:S02]  /*0780*/  ULDC.64 UR4, c[0x0][0x5a0] ;  /* 0x0001680000047ab9 */ /* 0x000fe40000000a00 */
[----:B------:R-:W-:-:S04]  /*0790*/  ISETP.NE.U32.AND P0, PT, RZ, UR4, PT ;  /* 0x00000004ff007c0c */ /* 0x000fc8000bf05070 */
[----:B------:R-:W-:-:S13]  /*07a0*/  ISETP.NE.AND.EX P0, PT, RZ, UR5, PT, P0 ;  /* 0x00000005ff007c0c */ /* 0x000fda000bf05300 */
[----:B------:R-:W-:Y:S05]  /*07b0*/  @!P0 BRA `(.L_x_6) ;  /* 0x00000000001c8947 */ /* 0x000fea0003800000 */
[----:B01----:R-:W0:Y:S02]  /*07c0*/  LDC.64 R6, c[0x0][0x5a0] ;  /* 0x00016800ff067b82 */ /* 0x003e240000000a00 */
[----:B0-----:R-:W2:Y:S02]  /*07d0*/  LDG.E.64 R6, desc[UR50][R6.64] ;  /* 0x0000003206067981 */ /* 0x001ea4000c1e1b00 */
[----:B--2---:R-:W-:-:S04]  /*07e0*/  ISETP.NE.U32.AND P0, PT, R6, RZ, PT ;  /* 0x000000ff0600720c */ /* 0x004fc80003f05070 */
[----:B------:R-:W-:-:S13]  /*07f0*/  ISETP.NE.AND.EX P0, PT, R7, RZ, PT, P0 ;  /* 0x000000ff0700720c */ /* 0x000fda0003f05300 */
[----:B------:R-:W-:Y:S05]  /*0800*/  @!P0 BRA `(.L_x_6) ;  /* 0x0000000000088947 */ /* 0x000fea0003800000 */
[----:B------:R3:W5:Y:S01]  /*0810*/  LD.E R22, desc[UR50][R6.64] ;  /* 0x0000003206167980 */ /* 0x000762000c101900 */
[----:B------:R-:W-:Y:S05]  /*0820*/  BRA `(.L_x_7) ;  /* 0x0000000000247947 */ /* 0x000fea0003800000 */
.L_x_6:
[----:B------:R-:W-:Y:S02]  /*0830*/  ULDC.64 UR4, c[0x0][0x590] ;  /* 0x0001640000047ab9 */ /* 0x000fe40000000a00 */
[----:B------:R-:W-:-:S04]  /*0840*/  ISETP.NE.U32.AND P0, PT, RZ, UR4, PT ;  /* 0x00000004ff007c0c */ /* 0x000fc8000bf05070 */
[----:B------:R-:W-:-:S13]  /*0850*/  ISETP.NE.AND.EX P0, PT, RZ, UR5, PT, P0 ;  /* 0x00000005ff007c0c */ /* 0x000fda000bf05300 */
[----:B------:R-:W-:Y:S05]  /*0860*/  @!P0 BRA `(.L_x_8) ;  /* 0x00000000000c8947 */ /* 0x000fea0003800000 */
[----:B01----:R-:W0:Y:S02]  /*0870*/  LDC.64 R6, c[0x0][0x590] ;  /* 0x00016400ff067b82 */ /* 0x003e240000000a00 */
[----:B0-----:R2:W5:Y:S01]  /*0880*/  LDG.E R22, desc[UR50][R6.64] ;  /* 0x0000003206167981 */ /* 0x001562000c1e1900 */
[----:B------:R-:W-:Y:S05]  /*0890*/  BRA `(.L_x_7) ;  /* 0x0000000000087947 */ /* 0x000fea0003800000 */
.L_x_8:
[----:B------:R-:W-:Y:S02]  /*08a0*/  ULDC UR4, c[0x0][0x584] ;  /* 0x0001610000047ab9 */ /* 0x000fe40000000800 */
[----:B------:R-:W-:-:S07]  /*08b0*/  IMAD.U32 R22, RZ, RZ, UR4 ;  /* 0x00000004ff167e24 */ /* 0x000fce000f8e00ff */
.L_x_7:
[----:B------:R-:W4:Y:S01]  /*08c0*/  S2UR UR10, SR_CTAID.Y ;  /* 0x00000000000a79c3 */ /* 0x000f220000002600 */
[----:B------:R-:W-:Y:S01]  /*08d0*/  ULDC UR5, c[0x0][0x65c] ;  /* 0x0001970000057ab9 */ /* 0x000fe20000000800 */
[----:B------:R-:W-:Y:S01]  /*08e0*/  UISETP.NE.AND UP0, UPT, UR15, 0x2, UPT ;  /* 0x000000020f00788c */ /* 0x000fe2000bf05270 */
[----:B------:R-:W-:Y:S01]  /*08f0*/  PRMT R5, RZ, 0x7610, R5 ;  /* 0x00007610ff057816 */ /* 0x000fe20000000005 */
[----:B------:R-:W-:Y:S01]  /*0900*/  UISETP.NE.AND UP2, UPT, UR5, 0x1, UPT ;  /* 0x000000010500788c */ /* 0x000fe2000bf45270 */
[----:B------:R-:W-:Y:S02]  /*0910*/  IMAD.MOV.U32 R18, RZ, RZ, -0x1 ;  /* 0xffffffffff127424 */ /* 0x000fe400078e00ff */
[----:B------:R-:W-:Y:S01]  /*0920*/  IMAD.MOV.U32 R19, RZ, RZ, -0x1 ;  /* 0xffffffffff137424 */ /* 0x000fe200078e00ff */
[----:B------:R-:W4:Y:S01]  /*0930*/  S2UR UR4, SR_CTAID.X ;  /* 0x00000000000479c3 */ /* 0x000f220000002500 */
[----:B------:R-:W-:-:S06]  /*0940*/  UP2UR UR40, UPR, URZ, 0x4 ;  /* 0x000000043f287883 */ /* 0x000fcc0008000000 */
[----:B------:R-:W-:Y:S01]  /*0950*/  @UP2 ULDC UR12, c[0x0][0x10] ;  /* 0x00000400000c2ab9 */ /* 0x000fe20000000800 */
[----:B------:R-:W-:Y:S01]  /*0960*/  @UP2 UMOV UR7, URZ ;  /* 0x0000003f00072c82 */ /* 0x000fe20008000000 */
[----:B------:R-:W-:Y:S01]  /*0970*/  @UP2 UMOV UR5, URZ ;  /* 0x0000003f00052c82 */ /* 0x000fe20008000000 */
[----:B0123--:R-:W0:Y:S01]  /*0980*/  LDC.64 R6, c[0x0][0x650] ;  /* 0x00019400ff067b82 */ /* 0x00fe220000000a00 */
[----:B----4-:R-:W-:Y:S02]  /*0990*/  @UP2 UMOV UR9, UR10 ;  /* 0x0000000a00092c82 */ /* 0x010fe40008000000 */
[----:B------:R-:W-:Y:S01]  /*09a0*/  @UP2 UMOV UR6, UR9 ;  /* 0x0000000900062c82 */ /* 0x000fe20008000000 */
[----:B------:R-:W-:Y:S01]  /*09b0*/  @!UP2 UMOV UR9, UR10 ;  /* 0x0000000a0009ac82 */ /* 0x000fe20008000000 */
[----:B------:R-:W-:-:S03]  /*09c0*/  @UP2 UIMAD.WIDE.U32 UR12, UR4, UR12, UR6 ;  /* 0x0000000c040c22a5 */ /* 0x000fc6000f8e0006 */
[----:B------:R-:W-:Y:S01]  /*09d0*/  @!UP2 ULDC UR6, c[0x0][0xc] ;  /* 0x000003000006aab9 */ /* 0x000fe20000000800 */
[----:B------:R-:W-:Y:S01]  /*09e0*/  @UP2 UIADD3 UR14, UR13, UR5, URZ ;  /* 0x000000050d0e2290 */ /* 0x000fe2000fffe03f */
[----:B------:R-:W-:Y:S02]  /*09f0*/  ULDC UR10, c[0x0][0xc] ;  /* 0x00000300000a7ab9 */ /* 0x000fe40000000800 */
[----:B------:R-:W-:Y:S01]  /*0a00*/  UMOV UR5, URZ ;  /* 0x0000003f00057c82 */ /* 0x000fe20008000000 */
[----:B------:R-:W-:Y:S01]  /*0a10*/  ULDC UR11, c[0x0][0x10] ;  /* 0x00000400000b7ab9 */ /* 0x000fe20000000800 */
[----:B------:R-:W-:Y:S02]  /*0a20*/  @!UP2 UIMAD.WIDE.U32 UR6, UR6, UR9, UR4 ;  /* 0x000000090606a2a5 */ /* 0x000fe4000f8e0004 */
[----:B------:R-:W-:Y:S01]  /*0a30*/  UIMAD.WIDE.U32 UR10, UR10, UR11, URZ ;  /* 0x0000000b0a0a72a5 */ /* 0x000fe2000f8e003f */
[----:B------:R-:W-:-:S03]  /*0a40*/  ULDC UR13, c[0x0][0x14] ;  /* 0x00000500000d7ab9 */ /* 0x000fc60000000800 */
[----:B------:R-:W-:Y:S02]  /*0a50*/  UIMAD.WIDE.U32 UR36, UR10, UR13, URZ ;  /* 0x0000000d0a2472a5 */ /* 0x000fe4000f8e003f */
[----:B------:R-:W-:Y:S01]  /*0a60*/  UIMAD UR39, UR11, UR13, URZ ;  /* 0x0000000d0b2772a4 */ /* 0x000fe2000f8e023f */
[----:B------:R-:W-:Y:S01]  /*0a70*/  @!UP2 UMOV UR12, UR6 ;  /* 0x00000006000cac82 */ /* 0x000fe20008000000 */
[----:B------:R-:W-:Y:S02]  /*0a80*/  @!UP2 UMOV UR14, UR7 ;  /* 0x00000007000eac82 */ /* 0x000fe40008000000 */
[----:B------:R-:W-:Y:S02]  /*0a90*/  UIADD3 UR39, UR37, UR39, URZ ;  /* 0x0000002725277290 */ /* 0x000fe4000fffe03f */
[----:B------:R-:W-:-:S04]  /*0aa0*/  UIADD3 UR6, UP1, UR12, UR36, URZ ;  /* 0x000000240c067290 */ /* 0x000fc8000ff3e03f */
[----:B------:R-:W-:Y:S02]  /*0ab0*/  UIADD3.X UR7, UR14, UR39, URZ, UP1, !UPT ;  /* 0x000000270e077290 */ /* 0x000fe40008ffe43f */
[----:B------:R-:W-:Y:S02]  /*0ac0*/  USEL UR6, UR6, UR12, !UP0 ;  /* 0x0000000c06067287 */ /* 0x000fe4000c000000 */
[----:B------:R-:W-:-:S04]  /*0ad0*/  USEL UR7, UR7, UR14, !UP0 ;  /* 0x0000000e07077287 */ /* 0x000fc8000c000000 */
[----:B0-----:R-:W-:Y:S01]  /*0ae0*/  ISETP.LE.U32.AND P0, PT, R6, UR6, PT ;  /* 0x0000000606007c0c */ /* 0x001fe2000bf03070 */
[----:B------:R-:W-:Y:S02]  /*0af0*/  IMAD.U32 R16, RZ, RZ, UR6 ;  /* 0x00000006ff107e24 */ /* 0x000fe4000f8e00ff */
[----:B------:R-:W-:Y:S02]  /*0b00*/  IMAD.U32 R2, RZ, RZ, UR7 ;  /* 0x00000007ff027e24 */ /* 0x000fe4000f8e00ff */
[----:B------:R-:W-:-:S03]  /*0b10*/  IMAD.U32 R17, RZ, RZ, UR7 ;  /* 0x00000007ff117e24 */ /* 0x000fc6000f8e00ff */
[----:B------:R-:W-:Y:S01]  /*0b20*/  ISETP.GE.U32.AND.EX P0, PT, R2, R7, PT, P0 ;  /* 0x000000070200720c */ /* 0x000fe20003f06100 */
[----:B------:R-:W-:-:S12]  /*0b30*/  IMAD.MOV.U32 R2, RZ, RZ, -0x1 ;  /* 0xffffffffff027424 */ /* 0x000fd800078e00ff */
[----:B------:R-:W-:Y:S05]  /*0b40*/  @P0 BRA `(.L_x_9) ;  /* 0x00000004008c0947 */ /* 0x000fea0003800000 */
[----:B------:R-:W-:Y:S01]  /*0b50*/  I2FP.F32.U32 R2, UR4 ;  /* 0x0000000400027c45 */ /* 0x000fe20008201000 */
[----:B------:R-:W-:Y:S01]  /*0b60*/  ULDC.64 UR16, c[0x0][0x628] ;  /* 0x00018a0000107ab9 */ /* 0x000fe20000000a00 */
[----:B------:R-:W-:Y:S01]  /*0b70*/  ULDC UR6, c[0x0][0x150] ;  /* 0x0000540000067ab9 */ /* 0x000fe20000000800 */
[----:B------:R-:W-:Y:S01]  /*0b80*/  ISETP.NE.U32.AND P0, PT, RZ, UR16, PT ;  /* 0x00000010ff007c0c */ /* 0x000fe2000bf05070 */
[----:B------:R-:W-:Y:S01]  /*0b90*/  ULDC UR15, c[0x0][0x630] ;  /* 0x00018c00000f7ab9 */ /* 0x000fe20000000800 */
[----:B------:R-:W-:Y:S01]  /*0ba0*/  FMUL R2, R2, UR6 ;  /* 0x0000000602027c20 */ /* 0x000fe20008400000 */
[----:B------:R-:W-:Y:S01]  /*0bb0*/  R2UR UR19, R16 ;  /* 0x00000000101372ca */ /* 0x000fe200000e0000 */
[----:B------:R-:W-:Y:S01]  /*0bc0*/  ULDC UR21, c[0x0][0x154] ;  /* 0x0000550000157ab9 */ /* 0x000fe20000000800 */
[----:B------:R-:W-:Y:S01]  /*0bd0*/  ISETP.NE.AND.EX P0, PT, RZ, UR17, PT, P0 ;  /* 0x00000011ff007c0c */ /* 0x000fe2000bf05300 */
[----:B------:R0:W1:Y:S01]  /*0be0*/  F2I.U32.TRUNC.NTZ R5, R2 ;  /* 0x0000000200057305 */ /* 0x000062000020f000 */
[----:B------:R-:W-:-:S02]  /*0bf0*/  R2UR UR20, R17 ;  /* 0x00000000111472ca */ /* 0x000fc400000e0000 */
[----:B------:R-:W-:Y:S02]  /*0c00*/  R2UR UR6, R16 ;  /* 0x00000000100672ca */ /* 0x000fe400000e0000 */
[----:B------:R-:W-:-:S07]  /*0c10*/  R2UR UR7, R17 ;  /* 0x00000000110772ca */ /* 0x000fce00000e0000 */
[----:B0-----:R-:W-:Y:S08]  /*0c20*/  @!P0 BRA `(.L_x_10) ;  /* 0x0000000000308947 */ /* 0x001ff00003800000 */
[----:B------:R-:W-:Y:S01]  /*0c30*/  R2UR UR6, R16 ;  /* 0x00000000100672ca */ /* 0x000fe200000e0000 */
[----:B------:R-:W-:Y:S01]  /*0c40*/  ULDC UR12, c[0x0][0x634] ;  /* 0x00018d00000c7ab9 */ /* 0x000fe20000000800 */
[----:B------:R-:W-:-:S11]  /*0c50*/  R2UR UR14, R17 ;  /* 0x00000000110e72ca */ /* 0x000fd600000e0000 */
[----:B------:R-:W-:-:S04]  /*0c60*/  UIADD3 UR12, UP1, UR6, UR12, URZ ;  /* 0x0000000c060c7290 */ /* 0x000fc8000ff3e03f */
[----:B------:R-:W-:-:S04]  /*0c70*/  UIADD3.X UR14, URZ, UR14, URZ, UP1, !UPT ;  /* 0x0000000e3f0e7290 */ /* 0x000fc80008ffe43f */
[----:B------:R-:W-:-:S04]  /*0c80*/  UIMAD.WIDE.U32 UR6, UR14, UR16, URZ ;  /* 0x000000100e0672a5 */ /* 0x000fc8000f8e003f */
[----:B------:R-:W-:Y:S02]  /*0c90*/  UIMAD.WIDE.U32 UR10, UP1, UR12, UR17, UR6 ;  /* 0x000000110c0a72a5 */ /* 0x000fe4000f820006 */
[----:B------:R-:W-:Y:S02]  /*0ca0*/  UIMAD.WIDE.U32 UR6, UR12, UR16, URZ ;  /* 0x000000100c0672a5 */ /* 0x000fe4000f8e003f */
[----:B------:R-:W-:Y:S02]  /*0cb0*/  UIADD3.X UR13, URZ, URZ, URZ, UP1, !UPT ;  /* 0x0000003f3f0d7290 */ /* 0x000fe40008ffe43f */
[----:B------:R-:W-:Y:S01]  /*0cc0*/  UIADD3 URZ, UP1, UR7, UR10, URZ ;  /* 0x0000000a073f7290 */ /* 0x000fe2000ff3e03f */
[----:B------:R-:W-:-:S03]  /*0cd0*/  UMOV UR12, UR11 ;  /* 0x0000000b000c7c82 */ /* 0x000fc60008000000 */
[----:B------:R-:W-:-:S12]  /*0ce0*/  UIMAD.WIDE.U32.X UR6, UR14, UR17, UR12, UP1 ;  /* 0x000000110e0672a5 */ /* 0x000fd800088e040c */
.L_x_10:
[----:B------:R-:W-:Y:S01]  /*0cf0*/  USHF.R.U64 UR5, UR6, UR15, UR7 ;  /* 0x0000000f06057299 */ /* 0x000fe20008001207 */
[----:B------:R-:W-:Y:S01]  /*0d00*/  I2FP.F32.U32 R2, UR9 ;  /* 0x0000000900027c45 */ /* 0x000fe20008201000 */
[----:B------:R-:W-:Y:S01]  /*0d10*/  USHF.R.U32.HI UR6, URZ, UR15, UR7 ;  /* 0x0000000f3f067299 */ /* 0x000fe20008011607 */
[----:B-1----:R-:W-:Y:S01]  /*0d20*/  R2UR UR14, R5 ;  /* 0x00000000050e72ca */ /* 0x002fe200000e0000 */
[----:B------:R-:W-:Y:S02]  /*0d30*/  UIADD3 UR17, UP1, URZ, -UR5, URZ ;  /* 0x800000053f117290 */ /* 0x000fe4000ff3e03f */
[----:B------:R-:W-:Y:S01]  /*0d40*/  FMUL R2, R2, UR21 ;  /* 0x0000001502027c20 */ /* 0x000fe20008400000 */
[----:B------:R-:W-:Y:S01]  /*0d50*/  ULDC.64 UR10, c[0x0][0x620] ;  /* 0x00018800000a7ab9 */ /* 0x000fe20000000a00 */
[----:B------:R-:W-:Y:S01]  /*0d60*/  UIADD3.X UR6, URZ, ~UR6, URZ, UP1, !UPT ;  /* 0x800000063f067290 */ /* 0x000fe20008ffe43f */
[----:B------:R-:W-:Y:S01]  /*0d70*/  UMOV UR12, UR19 ;  /* 0x00000013000c7c82 */ /* 0x000fe20008000000 */
[----:B------:R-:W-:-:S02]  /*0d80*/  UMOV UR13, UR20 ;  /* 0x00000014000d7c82 */ /* 0x000fc40008000000 */
[----:B------:R-:W-:Y:S01]  /*0d90*/  UIMAD UR6, UR6, UR10, URZ ;  /* 0x0000000a060672a4 */ /* 0x000fe2000f8e023f */
[----:B------:R-:W0:Y:S01]  /*0da0*/  F2I.U32.TRUNC.NTZ R2, R2 ;  /* 0x0000000200027305 */ /* 0x000e22000020f000 */
[----:B------:R-:W-:Y:S02]  /*0db0*/  UIMAD.WIDE.U32 UR12, UR17, UR10, UR12 ;  /* 0x0000000a110c72a5 */ /* 0x000fe4000f8e000c */
[----:B------:R-:W-:Y:S01]  /*0dc0*/  UIMAD UR17, UR17, UR11, UR6 ;  /* 0x0000000b111172a4 */ /* 0x000fe2000f8e0206 */
[----:B------:R-:W-:Y:S01]  /*0dd0*/  ULDC UR24, c[0x0][0x658] ;  /* 0x0001960000187ab9 */ /* 0x000fe20000000800 */
[----:B------:R-:W-:Y:S02]  /*0de0*/  UMOV UR22, 0xffffffff ;  /* 0xffffffff00167882 */ /* 0x000fe40000000000 */
[----:B------:R-:W-:Y:S01]  /*0df0*/  UIADD3 UR17, UR13, UR17, URZ ;  /* 0x000000110d117290 */ /* 0x000fe2000fffe03f */
[----:B------:R-:W-:Y:S01]  /*0e00*/  ULDC UR19, c[0x0][0x618] ;  /* 0x0001860000137ab9 */ /* 0x000fe20000000800 */
[----:B------:R-:W-:Y:S01]  /*0e10*/  ULDC.64 UR6, c[0x0][0x640] ;  /* 0x0001900000067ab9 */ /* 0x000fe20000000a00 */
[----:B------:R-:W-:Y:S01]  /*0e20*/  USHF.L.U32 UR13, UR22, UR24, URZ ;  /* 0x00000018160d7299 */ /* 0x000fe2000800063f */
[----:B------:R-:W-:Y:S01]  /*0e30*/  ISETP.NE.U32.AND P0, PT, RZ, UR6, PT ;  /* 0x00000006ff007c0c */ /* 0x000fe2000bf05070 */
[----:B------:R-:W-:-:S02]  /*0e40*/  USHF.R.U64 UR22, UR12, UR19, UR17 ;  /* 0x000000130c167299 */ /* 0x000fc40008001211 */
[----:B------:R-:W-:Y:S01]  /*0e50*/  USHF.R.U32.HI UR12, URZ, UR19, UR17 ;  /* 0x000000133f0c7299 */ /* 0x000fe20008011611 */
[----:B0-----:R-:W-:Y:S01]  /*0e60*/  R2UR UR16, R2 ;  /* 0x00000000021072ca */ /* 0x001fe200000e0000 */
[----:B------:R-:W-:Y:S01]  /*0e70*/  ULDC UR21, c[0x0][0x608] ;  /* 0x0001820000157ab9 */ /* 0x000fe20000000800 */
[----:B------:R-:W-:Y:S01]  /*0e80*/  ISETP.NE.AND.EX P0, PT, RZ, UR7, PT, P0 ;  /* 0x00000007ff007c0c */ /* 0x000fe2000bf05300 */
[----:B------:R-:W-:Y:S02]  /*0e90*/  USHF.R.U64 UR26, UR22, UR21, UR12 ;  /* 0x00000015161a7299 */ /* 0x000fe4000800120c */
[----:B------:R-:W-:Y:S01]  /*0ea0*/  USHF.R.U32.HI UR12, URZ, UR21, UR12 ;  /* 0x000000153f0c7299 */ /* 0x000fe2000801160c */
[----:B------:R-:W-:Y:S01]  /*0eb0*/  UMOV UR20, 0x1 ;  /* 0x0000000100147882 */ /* 0x000fe20000000000 */
[----:B------:R-:W-:Y:S02]  /*0ec0*/  UIADD3 UR14, -UR14, URZ, URZ ;  /* 0x0000003f0e0e7290 */ /* 0x000fe4000fffe13f */
[----:B------:R-:W-:-:S02]  /*0ed0*/  USHF.R.U64 UR27, UR26, UR24, UR12 ;  /* 0x000000181a1b7299 */ /* 0x000fc4000800120c */
[----:B------:R-:W-:Y:S01]  /*0ee0*/  USHF.L.U32 UR19, UR20, UR24, URZ ;  /* 0x0000001814137299 */ /* 0x000fe2000800063f */
[----:B------:R-:W-:Y:S01]  /*0ef0*/  ULDC UR15, c[0x0][0x144] ;  /* 0x00005100000f7ab9 */ /* 0x000fe20000000800 */
[----:B------:R-:W-:Y:S01]  /*0f00*/  ULDC UR10, c[0x0][0x600] ;  /* 0x00018000000a7ab9 */ /* 0x000fe20000000800 */
[----:B------:R-:W-:Y:S02]  /*0f10*/  ULOP3.LUT UR20, URZ, UR13, URZ, 0x33, !UPT ;  /* 0x0000000d3f147292 */ /* 0x000fe4000f8e333f */
[----:B------:R-:W-:Y:S02]  /*0f20*/  USHF.R.U32.HI UR13, URZ, UR24, UR12 ;  /* 0x000000183f0d7299 */ /* 0x000fe4000801160c */
[----:B------:R-:W-:Y:S02]  /*0f30*/  UIADD3 UR11, UR10, -0x1, URZ ;  /* 0xffffffff0a0b7890 */ /* 0x000fe4000fffe03f */
[----:B------:R-:W-:Y:S02]  /*0f40*/  UIADD3 UR23, -UR16, URZ, URZ ;  /* 0x0000003f10177290 */ /* 0x000fe4000fffe13f */
[----:B------:R-:W-:Y:S01]  /*0f50*/  UIMAD UR4, UR15, UR14, UR4 ;  /* 0x0000000e0f0472a4 */ /* 0x000fe2000f8e0204 */
[----:B------:R-:W-:Y:S01]  /*0f60*/  ULDC UR28, c[0x0][0x148] ;  /* 0x00005200001c7ab9 */ /* 0x000fe20000000800 */
[----:B------:R-:W-:Y:S01]  /*0f70*/  ULDC UR24, c[0x0][0x648] ;  /* 0x0001920000187ab9 */ /* 0x000fe20000000800 */
[----:B------:R-:W-:Y:S01]  /*0f80*/  ULDC UR25, c[0x0][0x638] ;  /* 0x00018e0000197ab9 */ /* 0x000fe20000000800 */
[----:B------:R-:W-:Y:S01]  /*0f90*/  UMOV UR12, UR27 ;  /* 0x0000001b000c7c82 */ /* 0x000fe20008000000 */
[----:B------:R-:W-:Y:S07]  /*0fa0*/  @!P0 BRA `(.L_x_11) ;  /* 0x0000000000308947 */ /* 0x000fee0003800000 */
[----:B------:R-:W-:Y:S02]  /*0fb0*/  ULDC UR16, c[0x0][0x64c] ;  /* 0x0001930000107ab9 */ /* 0x000fe40000000800 */
        /* <DEDUP_REMOVED lines=8> */
[----:B------:R-:W-:-:S07]  /*1040*/  UIMAD.WIDE.U32.X UR6, UR21, UR7, UR16, UP1 ;  /* 0x00000007150672a5 */ /* 0x000fce00088e0410 */
[----:B------:R-:W-:Y:S01]  /*1050*/  UMOV UR12, UR6 ;  /* 0x00000006000c7c82 */ /* 0x000fe20008000000 */
[----:B------:R-:W-:-:S05]  /*1060*/  UMOV UR13, UR7 ;  /* 0x00000007000d7c82 */ /* 0x000fca0008000000 */
.L_x_11:
[----:B------:R-:W-:Y:S01]  /*1070*/  UISETP.NE.AND UP1, UPT, UR40, URZ, UPT ;  /* 0x0000003f2800728c */ /* 0x000fe2000bf25270 */
[----:B------:R-:W-:Y:S01]  /*1080*/  IMAD.MOV.U32 R5, RZ, RZ, 0x1 ;  /* 0x00000001ff057424 */ /* 0x000fe200078e00ff */
[----:B------:R-:W-:Y:S01]  /*1090*/  USHF.R.U64 UR6, UR12, UR24, UR13 ;  /* 0x000000180c067299 */ /* 0x000fe2000800120d */
[----:B------:R-:W-:Y:S01]  /*10a0*/  IMAD.U32 R19, RZ, RZ, UR5 ;  /* 0x00000005ff137e24 */ /* 0x000fe2000f8e00ff */
[----:B------:R-:W-:Y:S02]  /*10b0*/  ULOP3.LUT UR20, UR26, UR20, URZ, 0xc0, !UPT ;  /* 0x000000141a147292 */ /* 0x000fe4000f8ec03f */
[----:B------:R-:W-:Y:S02]  /*10c0*/  UIADD3 UR7, -UR6, URZ, URZ ;  /* 0x0000003f06077290 */ /* 0x000fe4000fffe13f */
[----:B------:R-:W-:Y:S02]  /*10d0*/  UIMAD UR19, UR19, UR6, UR20 ;  /* 0x00000006131372a4 */ /* 0x000fe4000f8e0214 */
[----:B------:R-:W-:-:S02]  /*10e0*/  ULOP3.LUT UR11, UR22, UR11, URZ, 0xc0, !UPT ;  /* 0x0000000b160b7292 */ /* 0x000fc4000f8ec03f */
[----:B------:R-:W-:Y:S02]  /*10f0*/  @UP1 UIMAD UR4, UR28, UR23, UR9 ;  /* 0x000000171c0412a4 */ /* 0x000fe4000f8e0209 */
[----:B------:R-:W-:-:S03]  /*1100*/  UIMAD UR6, UR7, UR25, UR27 ;  /* 0x00000019070672a4 */ /* 0x000fc6000f8e021b */
[----:B------:R-:W-:Y:S01]  /*1110*/  ULDC UR7, c[0x0][0x610] ;  /* 0x0001840000077ab9 */ /* 0x000fe20000000800 */
[----:B------:R-:W-:Y:S02]  /*1120*/  UIMAD UR6, UR6, UR10, UR11 ;  /* 0x0000000a060672a4 */ /* 0x000fe4000f8e020b */
[----:B------:R-:W-:-:S04]  /*1130*/  UIMAD UR4, UR19, UR7, UR4 ;  /* 0x00000007130472a4 */ /* 0x000fc8000f8e0204 */
[----:B------:R-:W-:Y:S02]  /*1140*/  USEL UR7, UR6, UR4, !UP1 ;  /* 0x0000000406077287 */ /* 0x000fe4000c800000 */
[----:B------:R-:W-:-:S04]  /*1150*/  USEL UR4, UR4, UR6, !UP1 ;  /* 0x0000000604047287 */ /* 0x000fc8000c800000 */
[----:B------:R-:W-:Y:S02]  /*1160*/  IMAD.U32 R2, RZ, RZ, UR7 ;  /* 0x00000007ff027e24 */ /* 0x000fe4000f8e00ff */
[----:B------:R-:W-:-:S07]  /*1170*/  IMAD.U32 R18, RZ, RZ, UR4 ;  /* 0x00000004ff127e24 */ /* 0x000fce000f8e00ff */
.L_x_9:
[----:B------:R-:W-:Y:S02]  /*1180*/  ULDC UR4, c[0x0][0x28c] ;  /* 0x0000a30000047ab9 */ /* 0x000fe40000000800 */
[----:B------:R-:W-:-:S04]  /*1190*/  UIADD3 UR4, UR4, 0x7f, URZ ;  /* 0x0000007f04047890 */ /* 0x000fc8000fffe03f */
[----:B------:R-:W-:-:S04]  /*11a0*/  USHF.R.S32.HI UR5, URZ, 0x1f, UR4 ;  /* 0x0000001f3f057899 */ /* 0x000fc80008011404 */
[----:B------:R-:W-:-:S04]  /*11b0*/  ULEA.HI UR5, UR5, UR4, URZ, 0x7 ;  /* 0x0000000405057291 */ /* 0x000fc8000f8f383f */
[----:B------:R-:W-:Y:S01]  /*11c0*/  USHF.R.S32.HI UR41, URZ, 0x7, UR5 ;  /* 0x000000073f297899 */ /* 0x000fe20008011405 */
[----:B------:R-:W-:Y:S11]  /*11d0*/  @!P1 BRA `(.L_x_12) ;  /* 0x0000009400d09947 */ /* 0x000ff60003800000 */
[----:B------:R-:W-:-:S06]  /*11e0*/  UISETP.GT.U32.AND UP1, UPT, UR18, 0x1, UPT ;  /* 0x000000011200788c */ /* 0x000fcc000bf24070 */
[----:B------:R-:W-:-:S13]  /*11f0*/  PLOP3.LUT P0, PT, PT, PT, UP1, 0x80, 0x0 ;  /* 0x000000000000781c */ /* 0x000fda0003f0f018 */
[----:B------:R-:W-:Y:S05]  /*1200*/  @P0 EXIT ;  /* 0x000000000000094d */ /* 0x000fea0003800000 */
.L_x_13:
[----:B------:R-:W-:-:S08]  /*1210*/  NOP ;  /* 0x0000000000007918 */ /* 0x000fd00000000000 */
[----:B------:R-:W0:Y:S02]  /*1220*/  USETMAXREG.TRY_ALLOC.CTAPOOL UP1, 0xe8 ;  /* 0x000000e8000079c8 */ /* 0x000e240008020600 */
[----:B0-----:R-:W-:-:S13]  /*1230*/  PLOP3.LUT P0, PT, PT, PT, UP1, 0x80, 0x0 ;  /* 0x000000000000781c */ /* 0x001fda0003f0f018 */
[----:B------:R-:W-:Y:S05]  /*1240*/  @!P0 BRA `(.L_x_13) ;  /* 0xfffffffc00f08947 */ /* 0x000fea000383ffff */
[----:B------:R-:W-:-:S13]  /*1250*/  LOP3.LUT P0, RZ, R5, 0xff, RZ, 0xc0, !PT ;  /* 0x000000ff05ff7812 */ /* 0x000fda000780c0ff */
[----:B------:R-:W-:Y:S05]  /*1260*/  @!P0 EXIT ;  /* 0x000000000000894d */ /* 0x000fea0003800000 */
[----:B------:R-:W0:Y:S01]  /*1270*/  S2UR UR5, SR_CgaCtaId ;  /* 0x00000000000579c3 */ /* 0x000e220000008800 */
[----:B------:R-:W-:Y:S01]  /*1280*/  VIADD R6, R0, 0xffffffff ;  /* 0xffffffff00067836 */ /* 0x000fe20000000000 */
[----:B------:R-:W-:Y:S01]  /*1290*/  SHF.R.S32.HI R4, RZ, 0x1f, R3 ;  /* 0x0000001fff047819 */ /* 0x000fe20000011403 */
[----:B------:R-:W-:Y:S01]  /*12a0*/  UMOV UR43, 0x400 ;  /* 0x00000400002b7882 */ /* 0x000fe20000000000 */
[----:B------:R-:W-:Y:S02]  /*12b0*/  USHF.R.U32.HI UR4, URZ, 0x1, UR41 ;  /* 0x000000013f047899 */ /* 0x000fe40008011629 */
[----:B------:R-:W-:Y:S01]  /*12c0*/  R2UR UR45, R6 ;  /* 0x00000000062d72ca */ /* 0x000fe200000e0000 */
[----:B------:R-:W-:Y:S01]  /*12d0*/  ULOP3.LUT UR44, UR41, 0x1, URZ, 0xc0, !UPT ;  /* 0x00000001292c7892 */ /* 0x000fe2000f8ec03f */
[CC--:B------:R-:W-:Y:S01]  /*12e0*/  LEA.HI R0, R4.reuse, R3.reuse, RZ, 0x2 ;  /* 0x0000000304007211 */ /* 0x0c0fe200078f10ff */
[----:B------:R-:W-:Y:S01]  /*12f0*/  UISETP.LT.AND UP1, UPT, UR41, 0x1, UPT ;  /* 0x000000012900788c */ /* 0x000fe2000bf21270 */
[----:B------:R-:W-:Y:S01]  /*1300*/  LEA.HI R4, R4, R3, RZ, 0x5 ;  /* 0x0000000304047211 */ /* 0x000fe200078f28ff */
[----:B------:R-:W-:Y:S01]  /*1310*/  ULOP3.LUT UR4, UR4, 0x1, URZ, 0xc0, !UPT ;  /* 0x0000000104047892 */ /* 0x000fe2000f8ec03f */
[--C-:B------:R-:W-:Y:S01]  /*1320*/  SHF.R.S32.HI R152, RZ, 0x2, R0.reuse ;  /* 0x00000002ff987819 */ /* 0x100fe20000011400 */
[----:B------:R-:W-:Y:S01]  /*1330*/  ULDC UR6, c[0x0][0x284] ;  /* 0x0000a10000067ab9 */ /* 0x000fe20000000800 */
[----:B------:R-:W-:Y:S01]  /*1340*/  SHF.R.S32.HI R5, RZ, 0x1f, R0 ;  /* 0x0000001fff057819 */ /* 0x000fe20000011400 */
[----:B------:R-:W-:Y:S01]  /*1350*/  USEL UR44, UR44, URZ, !UP0 ;  /* 0x0000003f2c2c7287 */ /* 0x000fe2000c000000 */
[----:B------:R-:W-:Y:S01]  /*1360*/  LOP3.LUT R154, R0, 0xfffffffc, RZ, 0xc0, !PT ;  /* 0xfffffffc009a7812 */ /* 0x000fe200078ec0ff */
[----:B------:R-:W-:Y:S01]  /*1370*/  USEL UR47, UR41, 0x1, UP1 ;  /* 0x00000001292f7887 */ /* 0x000fe20008800000 */
[----:B------:R-:W-:Y:S01]  /*1380*/  LEA.HI R5, R5, R152, RZ, 0x3 ;  /* 0x0000009805057211 */ /* 0x000fe200078f18ff */
[----:B------:R-:W-:Y:S01]  /*1390*/  USHF.L.U32 UR45, UR45, 0x3, URZ ;  /* 0x000000032d2d7899 */ /* 0x000fe2000800063f */
[----:B------:R-:W-:Y:S01]  /*13a0*/  ISETP.NE.AND P0, PT, R6, RZ, PT ;  /* 0x000000ff0600720c */ /* 0x000fe20003f05270 */
[----:B------:R-:W-:Y:S01]  /*13b0*/  UISETP.EQ.U32.AND UP0, UPT, UR4, 0x1, !UP0 ;  /* 0x000000010400788c */ /* 0x000fe2000c702070 */
[----:B------:R-:W-:Y:S01]  /*13c0*/  LOP3.LUT R5, R5, 0xfffffff8, RZ, 0xc0, !PT ;  /* 0xfffffff805057812 */ /* 0x000fe200078ec0ff */
[----:B------:R-:W-:Y:S01]  /*13d0*/  IMAD.IADD R154, R3, 0x1, -R154 ;  /* 0x00000001039a7824 */ /* 0x000fe200078e0a9a */
[----:B0-----:R-:W-:Y:S01]  /*13e0*/  ULEA UR43, UR5, UR43, 0x18 ;  /* 0x0000002b052b7291 */ /* 0x001fe2000f8ec03f */
[----:B------:R-:W-:Y:S01]  /*13f0*/  IMAD.U32 R156, RZ, RZ, UR45 ;  /* 0x0000002dff9c7e24 */ /* 0x000fe2000f8e00ff */
[----:B------:R-:W-:Y:S01]  /*1400*/  SEL R166, RZ, 0x1, P0 ;  /* 0x00000001ffa67807 */ /* 0x000fe20000000000 */
[----:B------:R-:W-:Y:S01]  /*1410*/  IMAD.IADD R152, R152, 0x1, -R5 ;  /* 0x0000000198987824 */ /* 0x000fe200078e0a05 */
[----:B------:R-:W-:Y:S01]  /*1420*/  UIADD3 UR46, UR43, 0x30, URZ ;  /* 0x000000302b2e7890 */ /* 0x000fe2000fffe03f */
[----:B------:R-:W-:Y:S01]  /*1430*/  SHF.R.S32.HI R5, RZ, 0x5, R4 ;  /* 0x00000005ff057819 */ /* 0x000fe20000011404 */
[----:B------:R-:W-:Y:S01]  /*1440*/  ULOP3.LUT UR42, UR38, 0x1, URZ, 0xfc, !UPT ;  /* 0x00000001262a7892 */ /* 0x000fe2000f8efc3f */
[C---:B------:R-:W-:Y:S01]  /*1450*/  LOP3.LUT R158, R156.reuse, 0x8, RZ, 0xc0, !PT ;  /* 0x000000089c9e7812 */ /* 0x040fe200078ec0ff */
[----:B------:R-:W-:Y:S01]  /*1460*/  UIADD3 UR47, -UR47, UR41, URZ ;  /* 0x000000292f2f7290 */ /* 0x000fe2000fffe13f */
[--C-:B------:R-:W-:Y:S01]  /*1470*/  SHF.R.S32.HI R153, RZ, 0x1f, R152.reuse ;  /* 0x0000001fff997819 */ /* 0x100fe20000011498 */
[C-C-:B------:R-:W-:Y:S01]  /*1480*/  IMAD R159, R5.reuse, -0x10, -R152.reuse ;  /* 0xfffffff0059f7824 */ /* 0x140fe200078e0a98 */
[----:B------:R-:W-:Y:S01]  /*1490*/  LOP3.LUT R156, R156, 0x8, RZ, 0xc, !PT ;  /* 0x000000089c9c7812 */ /* 0x000fe200078e0cff */
[----:B------:R-:W-:Y:S01]  /*14a0*/  IMAD.U32 R155, RZ, RZ, UR46 ;  /* 0x0000002eff9b7e24 */ /* 0x000fe2000f8e00ff */
[----:B------:R-:W-:Y:S01]  /*14b0*/  LOP3.LUT R158, R158, 0x18, RZ, 0x3c, !PT ;  /* 0x000000189e9e7812 */ /* 0x000fe200078e3cff */
[----:B------:R-:W-:Y:S01]  /*14c0*/  IMAD.WIDE R152, R5, 0x10, R152 ;  /* 0x0000001005987825 */ /* 0x000fe200078e0298 */
[----:B------:R-:W-:-:S03]  /*14d0*/  USEL UR48, URZ, 0x1, !UP0 ;  /* 0x000000013f307887 */ /* 0x000fc6000c000000 */
[----:B------:R-:W-:Y:S02]  /*14e0*/  VIADD R157, R155, UR45 ;  /* 0x0000002d9b9d7c36 */ /* 0x000fe40008000000 */
[----:B------:R-:W-:-:S07]  /*14f0*/  VIADD R159, R159, UR6 ;  /* 0x000000069f9f7c36 */ /* 0x000fce0008000000 */
.L_x_289:
[----:B------:R-:W-:Y:S01]  /*1500*/  SHF.L.U32 R0, R166, 0x1f, RZ ;  /* 0x0000001fa6007819 */ /* 0x000fe200000006ff */
[----:B------:R-:W-:Y:S02]  /*1510*/  ULDC UR4, c[0x0][0x28c] ;  /* 0x0000a30000047ab9 */ /* 0x000fe40000000800 */
[----:B------:R-:W-:Y:S01]  /*1520*/  ISETP.LT.AND P1, PT, RZ, UR4, PT ;  /* 0x00000004ff007c0c */ /* 0x000fe2000bf21270 */
[----:B------:R-:W0:Y:S02]  /*1530*/  SYNCS.PHASECHK.TRANS64.TRYWAIT P0, [R155+UR45], R0 ;  /* 0x000000009b0075a7 */ /* 0x000e24000800016d */
[----:B0-234-:R-:W-:Y:S10]  /*1540*/  @!P0 BRA `(.L_x_14) ;  /* 0x000000a000e88947 */ /* 0x01dff40003800000 */
.L_x_309:
[----:B------:R-:W-:Y:S05]  /*1550*/  @P1 BRA `(.L_x_15) ;  /* 0x0000000000401947 */ /* 0x000fea0003800000 */
[----:B0-----:R-:W-:Y:S01]  /*1560*/  MOV R0, 0x0 ;  /* 0x0000000000007802 */ /* 0x001fe20000000f00 */
[----:B------:R-:W-:Y:S01]  /*1570*/  ULDC.64 UR4, c[0x4][0x68] ;  /* 0x01001a0000047ab9 */ /* 0x000fe20000000a00 */
[----:B------:R-:W-:Y:S01]  /*1580*/  ULDC.64 UR6, c[0x4][0x8] ;  /* 0x0100020000067ab9 */ /* 0x000fe20000000a00 */
[----:B------:R-:W-:Y:S01]  /*1590*/  IMAD.U32 R4, RZ, RZ, UR4 ;  /* 0x00000004ff047e24 */ /* 0x000fe2000f8e00ff */
[----:B------:R0:W1:Y:S01]  /*15a0*/  LDC.64 R14, c[0x4][R0] ;  /* 0x01000000000e7b82 */ /* 0x0000620000000a00 */
[----:B------:R-:W-:Y:S01]  /*15b0*/  IMAD.U32 R5, RZ, RZ, UR5 ;  /* 0x00000005ff057e24 */ /* 0x000fe2000f8e00ff */
[----:B------:R-:W-:Y:S01]  /*15c0*/  ULDC.64 UR4, c[0x4][0x70] ;  /* 0x01001c0000047ab9 */ /* 0x000fe20000000a00 */
[----:B------:R-:W-:Y:S02]  /*15d0*/  IMAD.U32 R10, RZ, RZ, UR6 ;  /* 0x00000006ff0a7e24 */ /* 0x000fe4000f8e00ff */
[----:B------:R-:W-:Y:S02]  /*15e0*/  IMAD.U32 R6, RZ, RZ, UR4 ;  /* 0x00000004ff067e24 */ /* 0x000fe4000f8e00ff */
[----:B------:R-:W-:-:S02]  /*15f0*/  IMAD.U32 R7, RZ, RZ, UR5 ;  /* 0x00000005ff077e24 */ /* 0x000fc4000f8e00ff */
[----:B------:R-:W-:Y:S02]  /*1600*/  IMAD.U32 R11, RZ, RZ, UR7 ;  /* 0x00000007ff0b7e24 */ /* 0x000fe4000f8e00ff */
[----:B------:R-:W-:Y:S02]  /*1610*/  IMAD.MOV.U32 R8, RZ, RZ, 0x1e1 ;  /* 0x000001e1ff087424 */ /* 0x000fe400078e00ff */
[----:B------:R-:W-:Y:S02]  /*1620*/  IMAD.MOV.U32 R12, RZ, RZ, 0x1 ;  /* 0x00000001ff0c7424 */ /* 0x000fe400078e00ff */
[----:B0-----:R-:W-:-:S07]  /*1630*/  IMAD.MOV.U32 R13, RZ, RZ, RZ ;  /* 0x000000ffff0d7224 */ /* 0x001fce00078e00ff */
[----:B------:R-:W-:-:S07]  /*1640*/  LEPC R20, `(.L_x_15) ;  /* 0x000000001014794e */ /* 0x000fce0000000000 */
[----:B-1---5:R-:W-:Y:S05]  /*1650*/  CALL.ABS.NOINC R14 ;  /* 0x000000000e007343 */ /* 0x022fea0003c00000 */
.L_x_15:
[----:B0-----:R-:W-:-:S05]  /*1660*/  IMAD.U32 R0, RZ, RZ, UR42 ;  /* 0x0000002aff007e24 */ /* 0x001fca000f8e00ff */
[----:B------:R-:W-:-:S13]  /*1670*/  ISETP.NE.AND P0, PT, R0, 0x3, PT ;  /* 0x000000030000780c */ /* 0x000fda0003f05270 */
[----:B------:R-:W-:Y:S05]  /*1680*/  @!P0 BRA `(.L_x_16) ;  /* 0x0000000000048947 */ /* 0x000fea0003800000 */
[----:B------:R-:W-:Y:S01]  /*1690*/  BPT.TRAP 0x1 ;  /* 0x000000040000795c */ /* 0x000fe20000300000 */
.L_x_16:
[----:B------:R-:W-:Y:S02]  /*16a0*/  IMAD.U32 R3, RZ, RZ, UR44 ;  /* 0x0000002cff037e24 */ /* 0x000fe4000f8e00ff */
[----:B------:R-:W-:-:S03]  /*16b0*/  IMAD.U32 R0, RZ, RZ, UR48 ;  /* 0x00000030ff007e24 */ /* 0x000fc6000f8e00ff */
[----:B------:R-:W-:Y:S02]  /*16c0*/  LEA R3, R3, UR43, 0x3 ;  /* 0x0000002b03037c11 */ /* 0x000fe4000f8e18ff */
[----:B------:R-:W-:-:S04]  /*16d0*/  SHF.L.U32 R0, R0, 0x1f, RZ ;  /* 0x0000001f00007819 */ /* 0x000fc800000006ff */
[----:B------:R0:W1:Y:S01]  /*16e0*/  SYNCS.PHASECHK.TRANS64.TRYWAIT P1, [R3+URZ], R0 ;  /* 0x00000000030075a7 */ /* 0x000062000802017f */
[----:B------:R-:W-:Y:S05]  /*16f0*/  @!P0 BRA `(.L_x_17) ;  /* 0x0000000000048947 */ /* 0x000fea0003800000 */
[----:B------:R-:W-:Y:S01]  /*1700*/  BPT.TRAP 0x1 ;  /* 0x000000040000795c */ /* 0x000fe20000300000 */
.L_x_17:
[----:B------:R-:W-:-:S05]  /*1710*/  IMAD.U32 R4, RZ, RZ, UR47 ;  /* 0x0000002fff047e24 */ /* 0x000fca000f8e00ff */
[----:B------:R-:W-:Y:S01]  /*1720*/  ISETP.GE.AND P2, PT, R4, 0x1, PT ;  /* 0x000000010400780c */ /* 0x000fe20003f46270 */
[----:B-1----:R-:W-:-:S12]  /*1730*/  @P1 BRA `(.L_x_18) ;  /* 0x0000000000081947 */ /* 0x002fd80003800000 */
[----:B------:R-:W1:Y:S02]  /*1740*/  SYNCS.PHASECHK.TRANS64.TRYWAIT P1, [R3+URZ], R0 ;  /* 0x00000000030075a7 */ /* 0x000e64000802017f */
[----:B-1----:R-:W-:Y:S05]  /*1750*/  @!P1 BRA `(.L_x_19) ;  /* 0x000000a000789947 */ /* 0x002fea0003800000 */
.L_x_18:
[----:B------:R-:W-:Y:S05]  /*1760*/  WARPSYNC.ALL ;  /* 0x0000000000007948 */ /* 0x000fea0003800000 */
[----:B------:R-:W-:Y:S01]  /*1770*/  UIADD3 UR5, UR43, 0x8100, URZ ;  /* 0x000081002b057890 */ /* 0x000fe2000fffe03f */
[----:B------:R-:W-:Y:S01]  /*1780*/  WARPGROUP.ARRIVE ;  /* 0x00000000000079c5 */ /* 0x000fe20000000000 */
[----:B------:R-:W-:Y:S02]  /*1790*/  UIADD3 UR4, UR43, 0x100, URZ ;  /* 0x000001002b047890 */ /* 0x000fe4000fffe03f */
[----:B------:R-:W-:Y:S02]  /*17a0*/  USHF.R.U32.HI UR5, URZ, 0x4, UR5 ;  /* 0x000000043f057899 */ /* 0x000fe40008011605 */
[----:B------:R-:W-:-:S02]  /*17b0*/  USHF.R.U32.HI UR4, URZ, 0x4, UR4 ;  /* 0x000000043f047899 */ /* 0x000fc40008011604 */
[----:B------:R-:W-:Y:S02]  /*17c0*/  ULOP3.LUT UR6, UR5, 0x3fff, URZ, 0xc0, !UPT ;  /* 0x00003fff05067892 */ /* 0x000fe4000f8ec03f */
[----:B------:R-:W-:Y:S02]  /*17d0*/  ULOP3.LUT UR5, UR4, 0x3fff, URZ, 0xc0, !UPT ;  /* 0x00003fff04057892 */ /* 0x000fe4000f8ec03f */
[----:B------:R-:W-:Y:S02]  /*17e0*/  ULOP3.LUT UR4, UR6, 0x4000000, URZ, 0xfc, !UPT ;  /* 0x0400000006047892 */ /* 0x000fe4000f8efc3f */
[----:B------:R-:W-:Y:S02]  /*17f0*/  ULEA UR7, UR44, UR5, 0xa ;  /* 0x000000052c077291 */ /* 0x000fe4000f8e503f */
[----:B------:R-:W-:Y:S01]  /*1800*/  ULEA UR6, UR44, UR4, 0xc ;  /* 0x000000042c067291 */ /* 0x000fe2000f8e603f */
[----:B------:R-:W-:Y:S01]  /*1810*/  UMOV UR9, 0x40000040 ;  /* 0x4000004000097882 */ /* 0x000fe20000000000 */
[----:B------:R-:W-:-:S03]  /*1820*/  UMOV UR11, 0x40000040 ;  /* 0x40000040000b7882 */ /* 0x000fc60000000000 */
[----:B------:R-:W-:Y:S02]  /*1830*/  UMOV UR8, UR7 ;  /* 0x0000000700087c82 */ /* 0x000fe40008000000 */
[----:B------:R-:W-:Y:S02]  /*1840*/  UMOV UR10, UR6 ;  /* 0x00000006000a7c82 */ /* 0x000fe40008000000 */
[----:B------:R-:W-:Y:S01]  /*1850*/  HGMMA.64x256x16.F32 R24, gdesc[UR8].tnspA.tnspB, RZ, !UPT, gsb0 ;  /* 0x63e00000081879f0 */ /* 0x000fe2000c0008ff */
[----:B------:R-:W-:Y:S02]  /*1860*/  UIADD3 UR8, UR7, 0x80, URZ ;  /* 0x0000008007087890 */ /* 0x000fe4000fffe03f */
[----:B------:R-:W-:Y:S01]  /*1870*/  UIADD3 UR10, UR6, 0x80, URZ ;  /* 0x00000080060a7890 */ /* 0x000fe2000fffe03f */
[----:B------:R-:W-:Y:S01]  /*1880*/  UMOV UR9, 0x40000040 ;  /* 0x4000004000097882 */ /* 0x000fe20000000000 */
[----:B------:R-:W-:Y:S01]  /*1890*/  UMOV UR11, 0x40000040 ;  /* 0x40000040000b7882 */ /* 0x000fe20000000000 */
[----:B------:R-:W-:-:S02]  /*18a0*/  WARPGROUP.DEPBAR.LE gsb0, 0x0 ;  /* 0x00008000000079c5 */ /* 0x000fc40000010000 */
[----:B------:R-:W-:-:S15]  /*18b0*/  WARPGROUP.ARRIVE ;  /* 0x00000000000079c5 */ /* 0x000fde0000000000 */
[----:B------:R-:W-:-:S05]  /*18c0*/  NOP ;  /* 0x0000000000007918 */ /* 0x000fca0000000000 */
[----:B------:R-:W-:Y:S01]  /*18d0*/  HGMMA.64x256x16.F32 R24, gdesc[UR8].tnspA.tnspB, R24, gsb0 ;  /* 0x63e00000081879f0 */ /* 0x000fe20008000818 */
[----:B------:R-:W-:Y:S02]  /*18e0*/  UIADD3 UR8, UR7, 0x100, URZ ;  /* 0x0000010007087890 */ /* 0x000fe4000fffe03f */
[----:B------:R-:W-:Y:S01]  /*18f0*/  UIADD3 UR10, UR6, 0x100, URZ ;  /* 0x00000100060a7890 */ /* 0x000fe2000fffe03f */
[----:B------:R-:W-:Y:S01]  /*1900*/  UMOV UR9, 0x40000040 ;  /* 0x4000004000097882 */ /* 0x000fe20000000000 */
[----:B------:R-:W-:Y:S01]  /*1910*/  UMOV UR11, 0x40000040 ;  /* 0x40000040000b7882 */ /* 0x000fe20000000000 */
[----:B------:R-:W-:Y:S02]  /*1920*/  WARPGROUP.DEPBAR.LE gsb0, 0x0 ;  /* 0x00008000000079c5 */ /* 0x000fe40000010000 */
        /* <DEDUP_REMOVED lines=42> */
[----:B------:R-:W-:Y:S03]  /*1bd0*/  HGMMA.64x256x16.F32 R24, gdesc[UR8].tnspA.tnspB, R24, gsb0 ;  /* 0x63e00000081879f0 */ /* 0x000fe60008000818 */
[----:B------:R-:W-:Y:S02]  /*1be0*/  WARPGROUP.DEPBAR.LE gsb0, 0x0 ;  /* 0x00008000000079c5 */ /* 0x000fe40000010000 */
[----:B------:R-:W-:Y:S05]  /*1bf0*/  @!P2 BRA `(.L_x_20) ;  /* 0x0000000400a0a947 */ /* 0x000fea0003800000 */
[----:B------:R-:W-:Y:S01]  /*1c00*/  UIADD3 UR6, UR44, 0x1, URZ ;  /* 0x000000012c067890 */ /* 0x000fe2000fffe03f */
[----:B01----:R-:W-:-:S03]  /*1c10*/  IMAD.U32 R0, RZ, RZ, UR47 ;  /* 0x0000002fff007e24 */ /* 0x003fc6000f8e00ff */
[----:B------:R-:W-:-:S04]  /*1c20*/  UISETP.NE.AND UP0, UPT, UR6, 0x2, UPT ;  /* 0x000000020600788c */ /* 0x000fc8000bf05270 */
[----:B------:R-:W-:Y:S02]  /*1c30*/  USEL UR7, URZ, 0x1, UP0 ;  /* 0x000000013f077887 */ /* 0x000fe40008000000 */
[----:B------:R-:W-:Y:S02]  /*1c40*/  USEL UR6, UR6, URZ, UP0 ;  /* 0x0000003f06067287 */ /* 0x000fe40008000000 */
[----:B------:R-:W-:-:S06]  /*1c50*/  ULOP3.LUT UR7, UR48, UR7, URZ, 0x3c, !UPT ;  /* 0x0000000730077292 */ /* 0x000fcc000f8e3c3f */
[----:B------:R-:W-:Y:S01]  /*1c60*/  IMAD.U32 R5, RZ, RZ, UR7 ;  /* 0x00000007ff057e24 */ /* 0x000fe2000f8e00ff */
[----:B------:R-:W-:-:S06]  /*1c70*/  UMOV UR7, UR44 ;  /* 0x0000002c00077c82 */ /* 0x000fcc0008000000 */
.L_x_27:
[----:B01----:R-:W-:Y:S05]  /*1c80*/  @!P0 BRA `(.L_x_21) ;  /* 0x0000000000048947 */ /* 0x003fea0003800000 */
[----:B------:R-:W-:Y:S01]  /*1c90*/  BPT.TRAP 0x1 ;  /* 0x000000040000795c */ /* 0x000fe20000300000 */
.L_x_21:
[----:B------:R-:W-:Y:S01]  /*1ca0*/  ULEA UR8, UR6, UR43, 0x3 ;  /* 0x0000002b06087291 */ /* 0x000fe2000f8e183f */
[----:B------:R-:W-:-:S08]  /*1cb0*/  SHF.L.U32 R3, R5, 0x1f, RZ ;  /* 0x0000001f05037819 */ /* 0x000fd000000006ff */
[----:B------:R0:W1:Y:S01]  /*1cc0*/  SYNCS.PHASECHK.TRANS64.TRYWAIT P1, [UR8], R3 ;  /* 0x00000003ff0075a7 */ /* 0x0000620008020148 */
[----:B------:R-:W-:Y:S05]  /*1cd0*/  @!P0 BRA `(.L_x_22) ;  /* 0x0000000000048947 */ /* 0x000fea0003800000 */
[----:B------:R-:W-:Y:S01]  /*1ce0*/  BPT.TRAP 0x1 ;  /* 0x000000040000795c */ /* 0x000fe20000300000 */
.L_x_22:
[----:B-1----:R-:W-:Y:S05]  /*1cf0*/  @P1 BRA `(.L_x_23) ;  /* 0x0000000000081947 */ /* 0x002fea0003800000 */
[----:B------:R-:W1:Y:S02]  /*1d00*/  SYNCS.PHASECHK.TRANS64.TRYWAIT P1, [UR8], R3 ;  /* 0x00000003ff0075a7 */ /* 0x000e640008020148 */
[----:B-1----:R-:W-:Y:S05]  /*1d10*/  @!P1 BRA `(.L_x_24) ;  /* 0x0000009c001c9947 */ /* 0x002fea0003800000 */
.L_x_23:
[----:B------:R-:W-:Y:S01]  /*1d20*/  ULEA UR13, UR6, UR5, 0xa ;  /* 0x00000005060d7291 */ /* 0x000fe2000f8e503f */
[----:B------:R-:W-:Y:S01]  /*1d30*/  WARPGROUP.ARRIVE ;  /* 0x00000000000079c5 */ /* 0x000fe20000000000 */
[----:B------:R-:W-:Y:S01]  /*1d40*/  ULEA UR12, UR6, UR4, 0xc ;  /* 0x00000004060c7291 */ /* 0x000fe2000f8e603f */
[----:B------:R-:W-:Y:S01]  /*1d50*/  UMOV UR9, 0x40000040 ;  /* 0x4000004000097882 */ /* 0x000fe20000000000 */
[----:B------:R-:W-:-:S03]  /*1d60*/  UMOV UR11, 0x40000040 ;  /* 0x40000040000b7882 */ /* 0x000fc60000000000 */
[----:B------:R-:W-:Y:S02]  /*1d70*/  UMOV UR8, UR13 ;  /* 0x0000000d00087c82 */ /* 0x000fe40008000000 */
[----:B------:R-:W-:Y:S02]  /*1d80*/  UMOV UR10, UR12 ;  /* 0x0000000c000a7c82 */ /* 0x000fe40008000000 */
[----:B------:R-:W-:Y:S01]  /*1d90*/  HGMMA.64x256x16.F32 R24, gdesc[UR8].tnspA.tnspB, R24, gsb0 ;  /* 0x63e00000081879f0 */ /* 0x000fe20008000818 */
        /* <DEDUP_REMOVED lines=58> */
[----:B------:R-:W-:Y:S01]  /*2140*/  BPT.TRAP 0x1 ;  /* 0x000000040000795c */ /* 0x000fe20000300000 */
.L_x_25:
[----:B------:R-:W-:Y:S02]  /*2150*/  UISETP.GT.U32.AND UP0, UPT, UR38, 0x1, UPT ;  /* 0x000000012600788c */ /* 0x000fe4000bf04070 */
[----:B------:R-:W-:-:S04]  /*2160*/  ULEA UR8, UR7, UR43, 0x3 ;  /* 0x0000002b07087291 */ /* 0x000fc8000f8e183f */
[----:B------:R-:W-:Y:S01]  /*2170*/  UIADD3 UR8, UR8, 0x10, URZ ;  /* 0x0000001008087890 */ /* 0x000fe2000fffe03f */
[----:B------:R-:W-:-:S03]  /*2180*/  PLOP3.LUT P1, PT, PT, PT, UP0, 0x80, 0x0 ;  /* 0x000000000000781c */ /* 0x000fc60003f2f008 */
[----:B------:R-:W-:-:S09]  /*2190*/  UPRMT UR8, URZ, 0x654, UR8 ;  /* 0x000006543f087896 */ /* 0x000fd20008000008 */
[----:B------:R-:W-:Y:S01]  /*21a0*/  SYNCS.ARRIVE.TRANS64.RED.A1T0 RZ, [UR8], RZ ;  /* 0x000000ffffff79a7 */ /* 0x000fe20008100408 */
[----:B------:R-:W-:Y:S05]  /*21b0*/  @P1 BRA `(.L_x_26) ;  /* 0x0000000000041947 */ /* 0x000fea0003800000 */
[----:B------:R-:W-:Y:S01]  /*21c0*/  BPT.TRAP 0x1 ;  /* 0x000000040000795c */ /* 0x000fe20000300000 */
.L_x_26:
[----:B------:R-:W-:Y:S01]  /*21d0*/  UIADD3 UR6, UR6, 0x1, URZ ;  /* 0x0000000106067890 */ /* 0x000fe2000fffe03f */
[C---:B------:R-:W-:Y:S01]  /*21e0*/  ISETP.GT.AND P1, PT, R0.reuse, 0x1, PT ;  /* 0x000000010000780c */ /* 0x040fe20003f24270 */
[----:B------:R-:W-:Y:S01]  /*21f0*/  UIADD3 UR7, UR7, 0x1, URZ ;  /* 0x0000000107077890 */ /* 0x000fe2000fffe03f */
[----:B------:R-:W-:Y:S01]  /*2200*/  VIADD R0, R0, 0xffffffff ;  /* 0xffffffff00007836 */ /* 0x000fe20000000000 */
[----:B------:R-:W-:Y:S02]  /*2210*/  UISETP.NE.AND UP0, UPT, UR6, 0x2, UPT ;  /* 0x000000020600788c */ /* 0x000fe4000bf05270 */
[----:B------:R-:W-:Y:S02]  /*2220*/  UISETP.NE.AND UP1, UPT, UR7, 0x2, UPT ;  /* 0x000000020700788c */ /* 0x000fe4000bf25270 */
[----:B------:R-:W-:Y:S02]  /*2230*/  USEL UR8, URZ, 0x1, UP0 ;  /* 0x000000013f087887 */ /* 0x000fe40008000000 */
[----:B------:R-:W-:-:S02]  /*2240*/  USEL UR6, UR6, URZ, UP0 ;  /* 0x0000003f06067287 */ /* 0x000fc40008000000 */
[----:B------:R-:W-:Y:S02]  /*2250*/  USEL UR7, UR7, URZ, UP1 ;  /* 0x0000003f07077287 */ /* 0x000fe40008800000 */
[----:B------:R-:W-:Y:S01]  /*2260*/  LOP3.LUT R5, R5, UR8, RZ, 0x3c, !PT ;  /* 0x0000000805057c12 */ /* 0x000fe2000f8e3cff */
[----:B------:R-:W-:Y:S09]  /*2270*/  @P1 BRA `(.L_x_27) ;  /* 0xfffffff800801947 */ /* 0x000ff2000383ffff */
.L_x_20:
[----:B------:R-:W-:Y:S01]  /*2280*/  ULDC UR6, c[0x0][0x28c] ;  /* 0x0000a30000067ab9 */ /* 0x000fe20000000800 */
[----:B------:R2:W-:Y:S01]  /*2290*/  SYNCS.ARRIVE.TRANS64.A1T0 RZ, [R156+UR46], RZ ;  /* 0x000000ff9cff79a7 */ /* 0x0005e2000810002e */
[----:B------:R-:W-:-:S06]  /*22a0*/  UISETP.GE.AND UP0, UPT, UR6, 0x1, UPT ;  /* 0x000000010600788c */ /* 0x000fcc000bf06270 */
[----:B------:R-:W-:-:S13]  /*22b0*/  PLOP3.LUT P1, PT, PT, PT, UP0, 0x80, 0x0 ;  /* 0x000000000000781c */ /* 0x000fda0003f2f008 */
[----:B--2---:R-:W-:Y:S05]  /*22c0*/  @!P1 BRA `(.L_x_28) ;  /* 0x0000000000309947 */ /* 0x004fea0003800000 */
[----:B------:R-:W-:Y:S05]  /*22d0*/  @!P0 BRA `(.L_x_29) ;  /* 0x0000000000048947 */ /* 0x000fea0003800000 */
[----:B------:R-:W-:Y:S01]  /*22e0*/  BPT.TRAP 0x1 ;  /* 0x000000040000795c */ /* 0x000fe20000300000 */
.L_x_29:
[----:B------:R-:W-:Y:S02]  /*22f0*/  UIADD3 UR4, UR47, UR44, URZ ;  /* 0x0000002c2f047290 */ /* 0x000fe4000fffe03f */
[----:B------:R-:W-:Y:S02]  /*2300*/  UISETP.GT.U32.AND UP0, UPT, UR38, 0x1, UPT ;  /* 0x000000012600788c */ /* 0x000fe4000bf04070 */
[----:B------:R-:W-:-:S04]  /*2310*/  USHF.L.U32 UR4, UR4, 0x3, URZ ;  /* 0x0000000304047899 */ /* 0x000fc8000800063f */
[----:B------:R-:W-:Y:S01]  /*2320*/  ULOP3.LUT UR4, UR4, 0x8, URZ, 0xc0, !UPT ;  /* 0x0000000804047892 */ /* 0x000fe2000f8ec03f */
[----:B------:R-:W-:-:S03]  /*2330*/  PLOP3.LUT P0, PT, PT, PT, UP0, 0x80, 0x0 ;  /* 0x000000000000781c */ /* 0x000fc60003f0f008 */
[----:B------:R-:W-:-:S04]  /*2340*/  UIADD3 UR4, UR43, 0x10, UR4 ;  /* 0x000000102b047890 */ /* 0x000fc8000fffe004 */
[----:B------:R-:W-:-:S09]  /*2350*/  UPRMT UR4, URZ, 0x654, UR4 ;  /* 0x000006543f047896 */ /* 0x000fd20008000004 */
[----:B------:R-:W-:Y:S01]  /*2360*/  SYNCS.ARRIVE.TRANS64.RED.A1T0 RZ, [UR4], RZ ;  /* 0x000000ffffff79a7 */ /* 0x000fe20008100404 */
[----:B------:R-:W-:Y:S05]  /*2370*/  @P0 BRA `(.L_x_28) ;  /* 0x0000000000040947 */ /* 0x000fea0003800000 */
[----:B------:R-:W-:Y:S01]  /*2380*/  BPT.TRAP 0x1 ;  /* 0x000000040000795c */ /* 0x000fe20000300000 */
.L_x_28:
[----:B01----:R-:W-:Y:S01]  /*2390*/  SHF.L.U32 R0, R166, 0x1f, RZ ;  /* 0x0000001fa6007819 */ /* 0x003fe200000006ff */
[----:B------:R-:W-:Y:S01]  /*23a0*/  ULEA UR7, UR41, UR44, 0x1 ;  /* 0x0000002c29077291 */ /* 0x000fe2000f8e083f */
[----:B------:R-:W0:Y:S01]  /*23b0*/  LDC R7, c[0x0][0x288] ;  /* 0x0000a200ff077b82 */ /* 0x000e220000000800 */
[----:B------:R-:W-:Y:S01]  /*23c0*/  UIADD3 UR4, UR6, 0xfe, URZ ;  /* 0x000000fe06047890 */ /* 0x000fe2000fffe03f */
[----:B------:R-:W-:Y:S01]  /*23d0*/  IMAD.SHL.U32 R12, R154, 0x2, RZ ;  /* 0x000000029a0c7824 */ /* 0x000fe200078e00ff */
[----:B------:R-:W-:Y:S02]  /*23e0*/  USHF.R.U32.HI UR5, URZ, 0x1, UR7 ;  /* 0x000000013f057899 */ /* 0x000fe40008011607 */
[----:B------:R-:W-:Y:S02]  /*23f0*/  UISETP.GT.U32.AND UP0, UPT, UR7, 0x1, UPT ;  /* 0x000000010700788c */ /* 0x000fe4000bf04070 */
[----:B------:R-:W-:Y:S01]  /*2400*/  ULOP3.LUT UR5, UR5, 0x1, URZ, 0xc0, !UPT ;  /* 0x0000000105057892 */ /* 0x000fe2000f8ec03f */
[----:B------:R-:W1:Y:S01]  /*2410*/  SYNCS.PHASECHK.TRANS64.TRYWAIT P0, [R155+UR45+0x10], R0 ;  /* 0x000010009b0075a7 */ /* 0x000e62000800016d */
[----:B------:R-:W-:Y:S01]  /*2420*/  UISETP.LT.U32.AND UP0, UPT, UR4, 0xff, UP0 ;  /* 0x000000ff0400788c */ /* 0x000fe20008701070 */
[----:B------:R-:W-:Y:S01]  /*2430*/  SHF.R.S32.HI R13, RZ, 0x1f, R12 ;  /* 0x0000001fff0d7819 */ /* 0x000fe2000001140c */
[----:B------:R-:W-:-:S02]  /*2440*/  UISETP.NE.U32.AND UP1, UPT, UR5, 0x1, UPT ;  /* 0x000000010500788c */ /* 0x000fc4000bf25070 */
[----:B------:R-:W-:Y:S02]  /*2450*/  USEL UR5, URZ, 0x1, !UP0 ;  /* 0x000000013f057887 */ /* 0x000fe4000c000000 */
[----:B------:R-:W-:-:S04]  /*2460*/  UISETP.GT.U32.AND UP1, UPT, UR4, 0xfe, !UP1 ;  /* 0x000000fe0400788c */ /* 0x000fc8000cf24070 */
[----:B------:R-:W-:-:S04]  /*2470*/  USEL UR4, URZ, 0x1, !UP1 ;  /* 0x000000013f047887 */ /* 0x000fc8000c800000 */
[----:B------:R-:W-:Y:S01]  /*2480*/  ULOP3.LUT UR48, UR4, UR48, UR5, 0x96, !UPT ;  /* 0x0000003004307292 */ /* 0x000fe2000f8e9605 */
[----:B01----:R-:W-:Y:S11]  /*2490*/  @!P0 BRA `(.L_x_30) ;  /* 0x0000009400548947 */ /* 0x003ff60003800000 */
.L_x_310:
[----:B------:R-:W-:Y:S01]  /*24a0*/  IMAD.SHL.U32 R6, R18, 0x40, RZ ;  /* 0x0000004012067824 */ /* 0x000fe200078e00ff */
[----:B------:R-:W-:Y:S01]  /*24b0*/  ULDC UR6, c[0x0][0x284] ;  /* 0x0000a10000067ab9 */ /* 0x000fe20000000800 */
[----:B------:R-:W-:Y:S01]  /*24c0*/  IMAD.SHL.U32 R14, R2, 0x100, RZ ;  /* 0x00000100020e7824 */ /* 0x000fe200078e00ff */
[----:B------:R-:W-:Y:S01]  /*24d0*/  SHF.R.S32.HI R163, RZ, 0x1f, R19 ;  /* 0x0000001fffa37819 */ /* 0x000fe20000011413 */
[----:B------:R-:W-:Y:S01]  /*24e0*/  ULDC.64 UR4, c[0x0][0x5d0] ;  /* 0x0001740000047ab9 */ /* 0x000fe20000000a00 */
[----:B------:R-:W-:Y:S01]  /*24f0*/  ISETP.GE.AND P0, PT, R6, UR6, PT ;  /* 0x0000000606007c0c */ /* 0x000fe2000bf06270 */
[----:B------:R-:W-:Y:S01]  /*2500*/  IMAD.WIDE.U32 R2, R19, UR4, R12 ;  /* 0x0000000413027c25 */ /* 0x000fe2000f8e000c */
[----:B------:R-:W-:Y:S01]  /*2510*/  SHF.R.S32.HI R15, RZ, 0x1f, R14 ;  /* 0x0000001fff0f7819 */ /* 0x000fe2000001140e */
[----:B------:R-:W-:Y:S01]  /*2520*/  ULOP3.LUT UR44, UR44, 0x1, URZ, 0xc0, !UPT ;  /* 0x000000012c2c7892 */ /* 0x000fe2000f8ec03f */
[C---:B------:R-:W-:Y:S01]  /*2530*/  ISETP.GE.OR P0, PT, R14.reuse, R7, P0 ;  /* 0x000000070e00720c */ /* 0x040fe20000706670 */
[----:B0-----:R-:W-:Y:S01]  /*2540*/  IMAD R0, R163, UR4, RZ ;  /* 0x00000004a3007c24 */ /* 0x001fe2000f8e02ff */
[----:B------:R-:W-:-:S03]  /*2550*/  IADD3 R4, P1, R14, R2, RZ ;  /* 0x000000020e047210 */ /* 0x000fc60007f3e0ff */
[----:B------:R-:W-:-:S05]  /*2560*/  IMAD R5, R19, UR5, R0 ;  /* 0x0000000513057c24 */ /* 0x000fca000f8e0200 */
[----:B------:R-:W-:-:S03]  /*2570*/  IADD3.X R5, R15, R3, R5, P1, !PT ;  /* 0x000000030f057210 */ /* 0x000fc60000ffe405 */
[----:B------:R-:W-:Y:S05]  /*2580*/  @P0 BRA `(.L_x_31) ;  /* 0x0000007c00100947 */ /* 0x000fea0003800000 */
[----:B------:R-:W0:Y:S01]  /*2590*/  LDC.64 R10, c[0x0][0x5c8] ;  /* 0x00017200ff0a7b82 */ /* 0x000e220000000a00 */
[----:B-----5:R-:W-:Y:S01]  /*25a0*/  FSETP.NEU.AND P0, PT, R22, RZ, PT ;  /* 0x000000ff1600720b */ /* 0x020fe20003f0d000 */
[----:B------:R-:W-:Y:S01]  /*25b0*/  IMAD R3, R154, -0x2, R7 ;  /* 0xfffffffe9a037824 */ /* 0x000fe200078e0207 */
[----:B------:R-:W-:Y:S01]  /*25c0*/  BSSY B0, `(.L_x_31) ;  /* 0x00007c0000007945 */ /* 0x000fe20003800000 */
[----:B------:R-:W-:-:S04]  /*25d0*/  IMAD.WIDE R160, R18, 0x40, R152 ;  /* 0x0000004012a07825 */ /* 0x000fc800078e0298 */
[----:B------:R-:W-:Y:S02]  /*25e0*/  IMAD.IADD R0, R3, 0x1, -R14 ;  /* 0x0000000103007824 */ /* 0x000fe400078e0a0e */
[----:B------:R-:W-:-:S03]  /*25f0*/  IMAD.IADD R2, R159, 0x1, -R6 ;  /* 0x000000019f027824 */ /* 0x000fc600078e0a06 */
[----:B------:R-:W-:-:S04]  /*2600*/  ISETP.GT.AND P2, PT, R0, RZ, PT ;  /* 0x000000ff0000720c */ /* 0x000fc80003f44270 */
[----:B------:R-:W-:Y:S01]  /*2610*/  ISETP.GT.AND P1, PT, R2, RZ, P2 ;  /* 0x000000ff0200720c */ /* 0x000fe20001724270 */
[-C--:B0-----:R-:W-:Y:S02]  /*2620*/  IMAD R3, R161, R10.reuse, RZ ;  /* 0x0000000aa1037224 */ /* 0x081fe400078e02ff */
[----:B------:R-:W-:-:S04]  /*2630*/  IMAD.WIDE.U32 R168, R160, R10, R4 ;  /* 0x0000000aa0a87225 */ /* 0x000fc800078e0004 */
[----:B------:R-:W-:-:S04]  /*2640*/  IMAD R3, R160, R11, R3 ;  /* 0x0000000ba0037224 */ /* 0x000fc800078e0203 */
[----:B------:R-:W-:Y:S01]  /*2650*/  IMAD.IADD R173, R169, 0x1, R3 ;  /* 0x00000001a9ad7824 */ /* 0x000fe200078e0203 */
[----:B------:R-:W-:Y:S06]  /*2660*/  @!P0 BRA `(.L_x_32) ;  /* 0x00000054009c8947 */ /* 0x000fec0003800000 */
[----:B------:R-:W0:Y:S01]  /*2670*/  LDC.64 R20, c[0x0][0x5b8] ;  /* 0x00016e00ff147b82 */ /* 0x000e220000000a00 */
[----:B------:R-:W-:-:S07]  /*2680*/  ULDC.64 UR4, c[0x0][0x5c0] ;  /* 0x0001700000047ab9 */ /* 0x000fce0000000a00 */
[----:B------:R-:W1:Y:S08]  /*2690*/  LDC.64 R170, c[0x0][0x5b0] ;  /* 0x00016c00ffaa7b82 */ /* 0x000e700000000a00 */
[----:B------:R-:W2:Y:S01]  /*26a0*/  LDC.64 R8, c[0x0][0x5a8] ;  /* 0x00016a00ff087b82 */ /* 0x000ea20000000a00 */
[-C--:B0-----:R-:W-:Y:S02]  /*26b0*/  IMAD R6, R163, R20.reuse, RZ ;  /* 0x00000014a3067224 */ /* 0x081fe400078e02ff */
[----:B------:R-:W-:-:S04]  /*26c0*/  IMAD.WIDE.U32 R4, R19, R20, R12 ;  /* 0x0000001413047225 */ /* 0x000fc800078e000c */
[----:B------:R-:W-:Y:S01]  /*26d0*/  IMAD R167, R19, R21, R6 ;  /* 0x0000001513a77224 */ /* 0x000fe200078e0206 */
[----:B------:R-:W-:Y:S01]  /*26e0*/  IADD3 R162, P0, R14, R4, RZ ;  /* 0x000000040ea27210 */ /* 0x000fe20007f1e0ff */
[----:B-1----:R-:W-:-:S03]  /*26f0*/  IMAD R3, R161, R170, RZ ;  /* 0x000000aaa1037224 */ /* 0x002fc600078e02ff */
[----:B------:R-:W-:Y:S01]  /*2700*/  IADD3.X R163, R15, R5, R167, P0, !PT ;  /* 0x000000050fa37210 */ /* 0x000fe200007fe4a7 */
[C---:B------:R-:W-:Y:S02]  /*2710*/  IMAD R169, R160.reuse, R171, R3 ;  /* 0x000000aba0a97224 */ /* 0x040fe400078e0203 */
[----:B------:R-:W-:-:S04]  /*2720*/  IMAD.WIDE.U32 R4, R160, R170, R162 ;  /* 0x000000aaa0047225 */ /* 0x000fc800078e00a2 */
[----:B------:R-:W-:Y:S01]  /*2730*/  IMAD.IADD R3, R5, 0x1, R169 ;  /* 0x0000000105037824 */ /* 0x000fe200078e02a9 */
[----:B--2---:R-:W-:-:S04]  /*2740*/  LEA R6, P0, R4, R8, 0x1 ;  /* 0x0000000804067211 */ /* 0x004fc800078008ff */
[----:B------:R-:W-:-:S05]  /*2750*/  LEA.HI.X R7, R4, R9, R3, 0x1, P0 ;  /* 0x0000000904077211 */ /* 0x000fca00000f0c03 */
[----:B------:R0:W2:Y:S01]  /*2760*/  @P1 LDG.E.LTC128B.U16 R3, desc[UR50][R6.64] ;  /* 0x0000003206031981 */ /* 0x0000a2000c1e1520 */
[----:B------:R-:W-:Y:S01]  /*2770*/  IMAD.WIDE.U32 R4, R160, R170, R14 ;  /* 0x000000aaa0047225 */ /* 0x000fe200078e000e */
[----:B------:R-:W-:Y:S02]  /*2780*/  BSSY B1, `(.L_x_33) ;  /* 0x0000014000017945 */ /* 0x000fe40003800000 */
[----:B------:R-:W-:-:S04]  /*2790*/  IADD3 R164, P0, R12, R4, RZ ;  /* 0x000000040ca47210 */ /* 0x000fc80007f1e0ff */
[----:B------:R-:W-:Y:S02]  /*27a0*/  IADD3.X R165, R13, R169, R5, P0, !PT ;  /* 0x000000a90da57210 */ /* 0x000fe400007fe405 */
[----:B------:R-:W-:Y:S01]  /*27b0*/  LEA R4, P0, R168, UR4, 0x1 ;  /* 0x00000004a8047c11 */ /* 0x000fe2000f8008ff */
[----:B------:R-:W-:-:S03]  /*27c0*/  IMAD.WIDE.U32 R164, R19, R20, R164 ;  /* 0x0000001413a47225 */ /* 0x000fc600078e00a4 */
[----:B------:R-:W-:Y:S02]  /*27d0*/  LEA.HI.X R5, R168, UR5, R173, 0x1, P0 ;  /* 0x00000005a8057c11 */ /* 0x000fe400080f0cad */
[----:B------:R-:W-:Y:S01]  /*27e0*/  ISETP.GT.AND P0, PT, R0, 0x1, PT ;  /* 0x000000010000780c */ /* 0x000fe20003f04270 */
[----:B0-----:R-:W-:Y:S01]  /*27f0*/  IMAD.IADD R7, R167, 0x1, R165 ;  /* 0x00000001a7077824 */ /* 0x001fe200078e02a5 */
[----:B------:R-:W-:Y:S02]  /*2800*/  LEA R6, P4, R164, R8, 0x1 ;  /* 0x00000008a4067211 */ /* 0x000fe400078808ff */
[----:B------:R-:W-:Y:S02]  /*2810*/  ISETP.GT.AND P3, PT, R2, RZ, P0 ;  /* 0x000000ff0200720c */ /* 0x000fe40000764270 */
[----:B------:R-:W-:Y:S01]  /*2820*/  LEA.HI.X R7, R164, R9, R7, 0x1, P4 ;  /* 0x00000009a4077211 */ /* 0x000fe200020f0c07 */
[C---:B------:R-:W-:Y:S01]  /*2830*/  IMAD.SHL.U32 R164, R170.reuse, 0x8, RZ ;  /* 0x00000008aaa47824 */ /* 0x040fe200078e00ff */
[----:B------:R-:W-:Y:S01]  /*2840*/  SHF.L.U64.HI R165, R170, 0x3, R171 ;  /* 0x00000003aaa57819 */ /* 0x000fe200000102ab */
[----:B--2---:R-:W-:-:S05]  /*2850*/  HADD2.F32 R21, -RZ, R3.H0_H0 ;  /* 0x20000003ff157230 */ /* 0x004fca0000004100 */
[----:B------:R-:W-:-:S04]  /*2860*/  FMUL R21, R21, R22 ;  /* 0x0000001615157220 */ /* 0x000fc80000400000 */
[----:B------:R-:W-:-:S05]  /*2870*/  FFMA R21, R24, R23, R21 ;  /* 0x0000001718157223 */ /* 0x000fca0000000015 */
[----:B------:R-:W-:-:S05]  /*2880*/  F2FP.F16.F32.PACK_AB R21, RZ, R21 ;  /* 0x00000015ff15723e */ /* 0x000fca00000000ff */
[----:B------:R0:W-:Y:S01]  /*2890*/  @P1 STG.E.U16 desc[UR50][R4.64], R21 ;  /* 0x0000001504001986 */ /* 0x0001e2000c101532 */
[----:B------:R-:W-:Y:S05]  /*28a0*/  @!P3 BRA `(.L_x_34) ;  /* 0x000000000004b947 */ /* 0x000fea0003800000 */
[----:B------:R1:W5:Y:S02]  /*28b0*/  LDG.E.LTC128B.U16 R3, desc[UR50][R6.64+0x2] ;  /* 0x0000023206037981 */ /* 0x000364000c1e1520 */
.L_x_34:
[----:B------:R-:W-:Y:S05]  /*28c0*/  BSYNC B1 ;  /* 0x0000000000017941 */ /* 0x000fea0003800000 */
.L_x_33:
[----:B0----5:R-:W-:Y:S01]  /*28d0*/  HADD2.F32 R21, -RZ, R3.H0_H0 ;  /* 0x20000003ff157230 */ /* 0x021fe20000004100 */
[----:B------:R-:W-:Y:S01]  /*28e0*/  ISETP.GT.AND P2, PT, R2, 0x8, P2 ;  /* 0x000000080200780c */ /* 0x000fe20001744270 */
[----:B------:R-:W-:-:S04]  /*28f0*/  IMAD.WIDE.U32 R164, R160, R170, R164 ;  /* 0x000000aaa0a47225 */ /* 0x000fc800078e00a4 */
[----:B------:R-:W-:Y:S01]  /*2900*/  FMUL R18, R21, R22 ;  /* 0x0000001615127220 */ /* 0x000fe20000400000 */
[----:B------:R-:W-:Y:S01]  /*2910*/  IMAD.IADD R169, R169, 0x1, R165 ;  /* 0x00000001a9a97824 */ /* 0x000fe200078e02a5 */
[----:B------:R-:W-:Y:S02]  /*2920*/  IADD3 R21, P1, R162, R164, RZ ;  /* 0x000000a4a2157210 */ /* 0x000fe40007f3e0ff */
[----:B------:R-:W-:-:S03]  /*2930*/  FFMA R18, R25, R23, R18 ;  /* 0x0000001719127223 */ /* 0x000fc60000000012 */
[----:B------:R-:W-:Y:S01]  /*2940*/  IMAD.X R162, R169, 0x1, R163, P1 ;  /* 0x00000001a9a27824 */ /* 0x000fe200008e06a3 */
[C---:B------:R-:W-:Y:S02]  /*2950*/  LEA R24, P1, R21.reuse, R8, 0x1 ;  /* 0x0000000815187211 */ /* 0x040fe400078208ff */
[----:B------:R-:W-:Y:S02]  /*2960*/  F2FP.F16.F32.PACK_AB R18, RZ, R18 ;  /* 0x00000012ff12723e */ /* 0x000fe400000000ff */
[----:B------:R-:W-:Y:S02]  /*2970*/  LEA.HI.X R25, R21, R9, R162, 0x1, P1 ;  /* 0x0000000915197211 */ /* 0x000fe400008f0ca2 */
[----:B------:R-:W-:Y:S02]  /*2980*/  PRMT R21, R18, 0x7610, R21 ;  /* 0x0000761012157816 */ /* 0x000fe40000000015 */
[----:B------:R-:W-:-:S03]  /*2990*/  PRMT R18, R3, 0x7610, R18 ;  /* 0x0000761003127816 */ /* 0x000fc60000000012 */
[----:B------:R0:W-:Y:S04]  /*29a0*/  @P3 STG.E.U16 desc[UR50][R4.64+0x2], R21 ;  /* 0x0000021504003986 */ /* 0x0001e8000c101532 */
[----:B------:R-:W2:Y:S01]  /*29b0*/  @P2 LDG.E.LTC128B.U16 R18, desc[UR50][R24.64] ;  /* 0x0000003218122981 */ /* 0x000ea2000c1e1520 */
[----:B------:R-:W-:Y:S01]  /*29c0*/  IADD3 R12, P1, P3, R12, R164, R14 ;  /* 0x000000a40c0c7210 */ /* 0x000fe20007b3e00e */
[----:B------:R-:W-:Y:S01]  /*29d0*/  BSSY B1, `(.L_x_35) ;  /* 0x0000011000017945 */ /* 0x000fe20003800000 */
[C---:B------:R-:W-:Y:S02]  /*29e0*/  SHF.L.U64.HI R11, R10.reuse, 0x4, R11 ;  /* 0x000000040a0b7819 */ /* 0x040fe4000001020b */
[----:B------:R-:W-:Y:S02]  /*29f0*/  IADD3.X R13, R13, R169, R15, P1, P3 ;  /* 0x000000a90d0d7210 */ /* 0x000fe40000fe640f */
[----:B------:R-:W-:-:S02]  /*2a00*/  LEA R10, P1, R10, R4, 0x4 ;  /* 0x000000040a0a7211 */ /* 0x000fc400078220ff */
[----:B------:R-:W-:Y:S01]  /*2a10*/  ISETP.GT.AND P0, PT, R2, 0x8, P0 ;  /* 0x000000080200780c */ /* 0x000fe20000704270 */
[----:B0-----:R-:W-:-:S04]  /*2a20*/  IMAD.WIDE.U32 R20, R19, R20, R12 ;  /* 0x0000001413147225 */ /* 0x001fc800078e000c */
[----:B------:R-:W-:Y:S01]  /*2a30*/  IMAD.X R11, R11, 0x1, R5, P1 ;  /* 0x000000010b0b7824 */ /* 0x000fe200008e0605 */
[----:B------:R-:W-:Y:S01]  /*2a40*/  LEA R8, P3, R20, R8, 0x1 ;  /* 0x0000000814087211 */ /* 0x000fe200078608ff */
[----:B------:R-:W-:-:S05]  /*2a50*/  IMAD.IADD R12, R167, 0x1, R21 ;  /* 0x00000001a70c7824 */ /* 0x000fca00078e0215 */
[----:B------:R-:W-:Y:S01]  /*2a60*/  LEA.HI.X R9, R20, R9, R12, 0x1, P3 ;  /* 0x0000000914097211 */ /* 0x000fe200018f0c0c */
[----:B--2---:R-:W-:-:S05]  /*2a70*/  HADD2.F32 R3, -RZ, R18.H0_H0 ;  /* 0x20000012ff037230 */ /* 0x004fca0000004100 */
[----:B------:R-:W-:-:S04]  /*2a80*/  FMUL R3, R3, R22 ;  /* 0x0000001603037220 */ /* 0x000fc80000400000 */
[----:B------:R-:W-:-:S05]  /*2a90*/  FFMA R3, R26, R23, R3 ;  /* 0x000000171a037223 */ /* 0x000fca0000000003 */
[----:B------:R-:W-:-:S05]  /*2aa0*/  F2FP.F16.F32.PACK_AB R3, RZ, R3 ;  /* 0x00000003ff03723e */ /* 0x000fca00000000ff */
[----:B------:R0:W-:Y:S01]  /*2ab0*/  @P2 STG.E.U16 desc[UR50][R10.64], R3 ;  /* 0x000000030a002986 */ /* 0x0001e2000c101532 */
[----:B------:R-:W-:Y:S05]  /*2ac0*/  @!P0 BRA `(.L_x_36) ;  /* 0x0000000000048947 */ /* 0x000fea0003800000 */
[----:B------:R2:W5:Y:S02]  /*2ad0*/  LDG.E.LTC128B.U16 R18, desc[UR50][R8.64+0x2] ;  /* 0x0000023208127981 */ /* 0x000564000c1e1520 */
.L_x_36:
[----:B------:R-:W-:Y:S05]  /*2ae0*/  BSYNC B1 ;  /* 0x0000000000017941 */ /* 0x000fea0003800000 */
.L_x_35:
[----:B0----5:R-:W-:Y:S01]  /*2af0*/  HADD2.F32 R3, -RZ, R18.H0_H0 ;  /* 0x20000012ff037230 */ /* 0x021fe20000004100 */
[----:B------:R-:W-:Y:S01]  /*2b00*/  ISETP.GT.AND P1, PT, R0, 0x8, PT ;  /* 0x000000080000780c */ /* 0x000fe20003f24270 */
[----:B------:R-:W-:Y:S03]  /*2b10*/  BSSY B1, `(.L_x_37) ;  /* 0x0000008000017945 */ /* 0x000fe60003800000 */
[----:B------:R-:W-:Y:S01]  /*2b20*/  FMUL R12, R3, R22 ;  /* 0x00000016030c7220 */ /* 0x000fe20000400000 */
[----:B------:R-:W-:-:S03]  /*2b30*/  ISETP.GT.AND P2, PT, R2, RZ, P1 ;  /* 0x000000ff0200720c */ /* 0x000fc60000f44270 */
[----:B------:R-:W-:-:S05]  /*2b40*/  FFMA R12, R27, R23, R12 ;  /* 0x000000171b0c7223 */ /* 0x000fca000000000c */
[----:B------:R-:W-:-:S05]  /*2b50*/  F2FP.F16.F32.PACK_AB R12, RZ, R12 ;  /* 0x0000000cff0c723e */ /* 0x000fca00000000ff */
[----:B------:R0:W-:Y:S01]  /*2b60*/  @P0 STG.E.U16 desc[UR50][R10.64+0x2], R12 ;  /* 0x0000020c0a000986 */ /* 0x0001e2000c101532 */
[----:B------:R-:W-:Y:S05]  /*2b70*/  @!P2 BRA `(.L_x_38) ;  /* 0x000000000004a947 */ /* 0x000fea0003800000 */
[----:B------:R3:W5:Y:S02]  /*2b80*/  LDG.E.LTC128B.U16 R18, desc[UR50][R6.64+0x10] ;  /* 0x0000103206127981 */ /* 0x000764000c1e1520 */
.L_x_38:
[----:B------:R-:W-:Y:S05]  /*2b90*/  BSYNC B1 ;  /* 0x0000000000017941 */ /* 0x000fea0003800000 */
.L_x_37:
[----:B-----5:R-:W-:Y:S01]  /*2ba0*/  HADD2.F32 R3, -RZ, R18.H0_H0 ;  /* 0x20000012ff037230 */ /* 0x020fe20000004100 */
        /* <DEDUP_REMOVED lines=9> */
.L_x_40:
[----:B------:R-:W-:Y:S05]  /*2c40*/  BSYNC B1 ;  /* 0x0000000000017941 */ /* 0x000fea0003800000 */
.L_x_39:
[----:B----45:R-:W-:Y:S01]  /*2c50*/  HADD2.F32 R3, -RZ, R18.H0_H0 ;  /* 0x20000012ff037230 */ /* 0x030fe20000004100 */
[----:B------:R-:W-:Y:S01]  /*2c60*/  ISETP.GT.AND P1, PT, R2, 0x8, P1 ;  /* 0x000000080200780c */ /* 0x000fe20000f24270 */
[----:B------:R-:W-:Y:S03]  /*2c70*/  BSSY B1, `(.L_x_41) ;  /* 0x0000007000017945 */ /* 0x000fe60003800000 */
[----:B0-----:R-:W-:-:S04]  /*2c80*/  FMUL R12, R3, R22 ;  /* 0x00000016030c7220 */ /* 0x001fc80000400000 */
[----:B------:R-:W-:-:S05]  /*2c90*/  FFMA R12, R29, R23, R12 ;  /* 0x000000171d0c7223 */ /* 0x000fca000000000c */
[----:B------:R-:W-:-:S05]  /*2ca0*/  F2FP.F16.F32.PACK_AB R12, RZ, R12 ;  /* 0x0000000cff0c723e */ /* 0x000fca00000000ff */
[----:B------:R0:W-:Y:S01]  /*2cb0*/  @P3 STG.E.U16 desc[UR50][R4.64+0x12], R12 ;  /* 0x0000120c04003986 */ /* 0x0001e2000c101532 */
[----:B------:R-:W-:Y:S05]  /*2cc0*/  @!P1 BRA `(.L_x_42) ;  /* 0x0000000000049947 */ /* 0x000fea0003800000 */
[----:B------:R4:W5:Y:S02]  /*2cd0*/  LDG.E.LTC128B.U16 R18, desc[UR50][R8.64+0x10] ;  /* 0x0000103208127981 */ /* 0x000964000c1e1520 */
.L_x_42:
[----:B------:R-:W-:Y:S05]  /*2ce0*/  BSYNC B1 ;  /* 0x0000000000017941 */ /* 0x000fea0003800000 */
.L_x_41:
[----:B-----5:R-:W-:Y:S01]  /*2cf0*/  HADD2.F32 R3, -RZ, R18.H0_H0 ;  /* 0x20000012ff037230 */ /* 0x020fe20000004100 */
[----:B------:R-:W-:Y:S01]  /*2d00*/  ISETP.GT.AND P0, PT, R2, 0x8, P0 ;  /* 0x000000080200780c */ /* 0x000fe20000704270 */
[----:B------:R-:W-:Y:S03]  /*2d10*/  BSSY B1, `(.L_x_43) ;  /* 0x0000007000017945 */ /* 0x000fe60003800000 */
[----:B------:R-:W-:-:S04]  /*2d20*/  FMUL R3, R3, R22 ;  /* 0x0000001603037220 */ /* 0x000fc80000400000 */
[----:B------:R-:W-:-:S05]  /*2d30*/  FFMA R3, R30, R23, R3 ;  /* 0x000000171e037223 */ /* 0x000fca0000000003 */
[----:B------:R-:W-:-:S05]  /*2d40*/  F2FP.F16.F32.PACK_AB R3, RZ, R3 ;  /* 0x00000003ff03723e */ /* 0x000fca00000000ff */
[----:B------:R0:W-:Y:S01]  /*2d50*/  @P1 STG.E.U16 desc[UR50][R10.64+0x10], R3 ;  /* 0x000010030a001986 */ /* 0x0001e2000c101532 */
[----:B------:R-:W-:Y:S05]  /*2d60*/  @!P0 BRA `(.L_x_44) ;  /* 0x0000000000048947 */ /* 0x000fea0003800000 */
[----:B------:R0:W5:Y:S02]  /*2d70*/  LDG.E.LTC128B.U16 R18, desc[UR50][R8.64+0x12] ;  /* 0x0000123208127981 */ /* 0x000164000c1e1520 */
.L_x_44:
[----:B------:R-:W-:Y:S05]  /*2d80*/  BSYNC B1 ;  /* 0x0000000000017941 */ /* 0x000fea0003800000 */
.L_x_43:
        /* <DEDUP_REMOVED lines=10> */
.L_x_46:
[----:B------:R-:W-:Y:S05]  /*2e30*/  BSYNC B1 ;  /* 0x0000000000017941 */ /* 0x000fea0003800000 */
.L_x_45:
        /* <DEDUP_REMOVED lines=10> */
.L_x_48:
[----:B------:R-:W-:Y:S05]  /*2ee0*/  BSYNC B1 ;  /* 0x0000000000017941 */ /* 0x000fea0003800000 */
.L_x_47:
[----:B0----5:R-:W-:Y:S01]  /*2ef0*/  HADD2.F32 R3, -RZ, R18.H0_H0 ;  /* 0x20000012ff037230 */ /* 0x021fe20000004100 */
        /* <DEDUP_REMOVED lines=8> */
.L_x_50:
[----:B------:R-:W-:Y:S05]  /*2f80*/  BSYNC B1 ;  /* 0x0000000000017941 */ /* 0x000fea0003800000 */
.L_x_49:
        /* <DEDUP_REMOVED lines=9> */
.L_x_52:
[----:B------:R-:W-:Y:S05]  /*3020*/  BSYNC B1 ;  /* 0x0000000000017941 */ /* 0x000fea0003800000 */
.L_x_51:
        /* <DEDUP_REMOVED lines=10> */
.L_x_54:
[----:B------:R-:W-:Y:S05]  /*30d0*/  BSYNC B1 ;  /* 0x0000000000017941 */ /* 0x000fea0003800000 */
.L_x_53:
        /* <DEDUP_REMOVED lines=10> */
.L_x_56:
[----:B------:R-:W-:Y:S05]  /*3180*/  BSYNC B1 ;  /* 0x0000000000017941 */ /* 0x000fea0003800000 */
.L_x_55:
        /* <DEDUP_REMOVED lines=9> */
.L_x_58:
[----:B------:R-:W-:Y:S05]  /*3220*/  BSYNC B1 ;  /* 0x0000000000017941 */ /* 0x000fea0003800000 */
.L_x_57:
        /* <DEDUP_REMOVED lines=9> */
.L_x_60:
[----:B------:R-:W-:Y:S05]  /*32c0*/  BSYNC B1 ;  /* 0x0000000000017941 */ /* 0x000fea0003800000 */
.L_x_59:
        /* <DEDUP_REMOVED lines=10> */
.L_x_62:
[----:B------:R-:W-:Y:S05]  /*3370*/  BSYNC B1 ;  /* 0x0000000000017941 */ /* 0x000fea0003800000 */
.L_x_61:
        /* <DEDUP_REMOVED lines=10> */
.L_x_64:
[----:B------:R-:W-:Y:S05]  /*3420*/  BSYNC B1 ;  /* 0x0000000000017941 */ /* 0x000fea0003800000 */
.L_x_63:
        /* <DEDUP_REMOVED lines=9> */
.L_x_66:
[----:B------:R-:W-:Y:S05]  /*34c0*/  BSYNC B1 ;  /* 0x0000000000017941 */ /* 0x000fea0003800000 */
.L_x_65:
        /* <DEDUP_REMOVED lines=9> */
.L_x_68:
[----:B------:R-:W-:Y:S05]  /*3560*/  BSYNC B1 ;  /* 0x0000000000017941 */ /* 0x000fea0003800000 */
.L_x_67:
        /* <DEDUP_REMOVED lines=10> */
.L_x_70:
[----:B------:R-:W-:Y:S05]  /*3610*/  BSYNC B1 ;  /* 0x0000000000017941 */ /* 0x000fea0003800000 */
.L_x_69:
        /* <DEDUP_REMOVED lines=10> */
.L_x_72:
[----:B------:R-:W-:Y:S05]  /*36c0*/  BSYNC B1 ;  /* 0x0000000000017941 */ /* 0x000fea0003800000 */
.L_x_71:
        /* <DEDUP_REMOVED lines=9> */
.L_x_74:
[----:B------:R-:W-:Y:S05]  /*3760*/  BSYNC B1 ;  /* 0x0000000000017941 */ /* 0x000fea0003800000 */
.L_x_73:
        /* <DEDUP_REMOVED lines=9> */
.L_x_76:
[----:B------:R-:W-:Y:S05]  /*3800*/  BSYNC B1 ;  /* 0x0000000000017941 */ /* 0x000fea0003800000 */
.L_x_75:
        /* <DEDUP_REMOVED lines=10> */
.L_x_78:
[----:B------:R-:W-:Y:S05]  /*38b0*/  BSYNC B1 ;  /* 0x0000000000017941 */ /* 0x000fea0003800000 */
.L_x_77:
        /* <DEDUP_REMOVED lines=10> */
.L_x_80:
[----:B------:R-:W-:Y:S05]  /*3960*/  BSYNC B1 ;  /* 0x0000000000017941 */ /* 0x000fea0003800000 */
.L_x_79:
        /* <DEDUP_REMOVED lines=9> */
.L_x_82:
[----:B------:R-:W-:Y:S05]  /*3a00*/  BSYNC B1 ;  /* 0x0000000000017941 */ /* 0x000fea0003800000 */
.L_x_81:
        /* <DEDUP_REMOVED lines=9> */
.L_x_84:
[----:B------:R-:W-:Y:S05]  /*3aa0*/  BSYNC B1 ;  /* 0x0000000000017941 */ /* 0x000fea0003800000 */
.L_x_83:
        /* <DEDUP_REMOVED lines=10> */
.L_x_86:
[----:B------:R-:W-:Y:S05]  /*3b50*/  BSYNC B1 ;  /* 0x0000000000017941 */ /* 0x000fea0003800000 */
.L_x_85:
        /* <DEDUP_REMOVED lines=10> */
.L_x_88:
[----:B------:R-:W-:Y:S05]  /*3c00*/  BSYNC B1 ;  /* 0x0000000000017941 */ /* 0x000fea0003800000 */
.L_x_87:
        /* <DEDUP_REMOVED lines=9> */
.L_x_90:
[----:B------:R-:W-:Y:S05]  /*3ca0*/  BSYNC B1 ;  /* 0x0000000000017941 */ /* 0x000fea0003800000 */
.L_x_89:
        /* <DEDUP_REMOVED lines=9> */
.L_x_92:
[----:B------:R-:W-:Y:S05]  /*3d40*/  BSYNC B1 ;  /* 0x0000000000017941 */ /* 0x000fea0003800000 */
.L_x_91:
        /* <DEDUP_REMOVED lines=10> */
.L_x_94:
[----:B------:R-:W-:Y:S05]  /*3df0*/  BSYNC B1 ;  /* 0x0000000000017941 */ /* 0x000fea0003800000 */
.L_x_93:
        /* <DEDUP_REMOVED lines=10> */
.L_x_96:
[----:B------:R-:W-:Y:S05]  /*3ea0*/  BSYNC B1 ;  /* 0x0000000000017941 */ /* 0x000fea0003800000 */
.L_x_95:
        /* <DEDUP_REMOVED lines=9> */
.L_x_98:
[----:B------:R-:W-:Y:S05]  /*3f40*/  BSYNC B1 ;  /* 0x0000000000017941 */ /* 0x000fea0003800000 */
.L_x_97:
        /* <DEDUP_REMOVED lines=9> */
.L_x_100:
[----:B------:R-:W-:Y:S05]  /*3fe0*/  BSYNC B1 ;  /* 0x0000000000017941 */ /* 0x000fea0003800000 */
.L_x_99:
        /* <DEDUP_REMOVED lines=10> */
.L_x_102:
[----:B------:R-:W-:Y:S05]  /*4090*/  BSYNC B1 ;  /* 0x0000000000017941 */ /* 0x000fea0003800000 */
.L_x_101:
        /* <DEDUP_REMOVED lines=10> */
.L_x_104:
[----:B------:R-:W-:Y:S05]  /*4140*/  BSYNC B1 ;  /* 0x0000000000017941 */ /* 0x000fea0003800000 */
.L_x_103:
        /* <DEDUP_REMOVED lines=9> */
.L_x_106:
[----:B------:R-:W-:Y:S05]  /*41e0*/  BSYNC B1 ;  /* 0x0000000000017941 */ /* 0x000fea0003800000 */
.L_x_105:
        /* <DEDUP_REMOVED lines=9> */
.L_x_108:
[----:B------:R-:W-:Y:S05]  /*4280*/  BSYNC B1 ;  /* 0x0000000000017941 */ /* 0x000fea0003800000 */
.L_x_107:
        /* <DEDUP_REMOVED lines=10> */
.L_x_110:
[----:B------:R-:W-:Y:S05]  /*4330*/  BSYNC B1 ;  /* 0x0000000000017941 */ /* 0x000fea0003800000 */
.L_x_109:
        /* <DEDUP_REMOVED lines=10> */
.L_x_112:
[----:B------:R-:W-:Y:S05]  /*43e0*/  BSYNC B1 ;  /* 0x0000000000017941 */ /* 0x000fea0003800000 */
.L_x_111:
        /* <DEDUP_REMOVED lines=9> */
.L_x_114:
[----:B------:R-:W-:Y:S05]  /*4480*/  BSYNC B1 ;  /* 0x0000000000017941 */ /* 0x000fea0003800000 */
.L_x_113:
        /* <DEDUP_REMOVED lines=9> */
.L_x_116:
[----:B------:R-:W-:Y:S05]  /*4520*/  BSYNC B1 ;  /* 0x0000000000017941 */ /* 0x000fea0003800000 */
.L_x_115:
        /* <DEDUP_REMOVED lines=10> */
.L_x_118:
[----:B------:R-:W-:Y:S05]  /*45d0*/  BSYNC B1 ;  /* 0x0000000000017941 */ /* 0x000fea0003800000 */
.L_x_117:
        /* <DEDUP_REMOVED lines=10> */
.L_x_120:
[----:B------:R-:W-:Y:S05]  /*4680*/  BSYNC B1 ;  /* 0x0000000000017941 */ /* 0x000fea0003800000 */
.L_x_119:
        /* <DEDUP_REMOVED lines=9> */
.L_x_122:
[----:B------:R-:W-:Y:S05]  /*4720*/  BSYNC B1 ;  /* 0x0000000000017941 */ /* 0x000fea0003800000 */
.L_x_121:
        /* <DEDUP_REMOVED lines=9> */
.L_x_124:
[----:B------:R-:W-:Y:S05]  /*47c0*/  BSYNC B1 ;  /* 0x0000000000017941 */ /* 0x000fea0003800000 */
.L_x_123:
        /* <DEDUP_REMOVED lines=10> */
.L_x_126:
[----:B------:R-:W-:Y:S05]  /*4870*/  BSYNC B1 ;  /* 0x0000000000017941 */ /* 0x000fea0003800000 */
.L_x_125:
        /* <DEDUP_REMOVED lines=10> */
.L_x_128:
[----:B------:R-:W-:Y:S05]  /*4920*/  BSYNC B1 ;  /* 0x0000000000017941 */ /* 0x000fea0003800000 */
.L_x_127:
        /* <DEDUP_REMOVED lines=9> */
.L_x_130:
[----:B------:R-:W-:Y:S05]  /*49c0*/  BSYNC B1 ;  /* 0x0000000000017941 */ /* 0x000fea0003800000 */
.L_x_129:
        /* <DEDUP_REMOVED lines=9> */
.L_x_132:
[----:B------:R-:W-:Y:S05]  /*4a60*/  BSYNC B1 ;  /* 0x0000000000017941 */ /* 0x000fea0003800000 */
.L_x_131:
        /* <DEDUP_REMOVED lines=10> */
.L_x_134:
[----:B------:R-:W-:Y:S05]  /*4b10*/  BSYNC B1 ;  /* 0x0000000000017941 */ /* 0x000fea0003800000 */
.L_x_133:
        /* <DEDUP_REMOVED lines=10> */
.L_x_136:
[----:B------:R-:W-:Y:S05]  /*4bc0*/  BSYNC B1 ;  /* 0x0000000000017941 */ /* 0x000fea0003800000 */
.L_x_135:
        /* <DEDUP_REMOVED lines=9> */
.L_x_138:
[----:B------:R-:W-:Y:S05]  /*4c60*/  BSYNC B1 ;  /* 0x0000000000017941 */ /* 0x000fea0003800000 */
.L_x_137:
        /* <DEDUP_REMOVED lines=9> */
.L_x_140:
[----:B------:R-:W-:Y:S05]  /*4d00*/  BSYNC B1 ;  /* 0x0000000000017941 */ /* 0x000fea0003800000 */
.L_x_139:
        /* <DEDUP_REMOVED lines=10> */
.L_x_142:
[----:B------:R-:W-:Y:S05]  /*4db0*/  BSYNC B1 ;  /* 0x0000000000017941 */ /* 0x000fea0003800000 */
.L_x_141:
        /* <DEDUP_REMOVED lines=10> */
.L_x_144:
[----:B------:R-:W-:Y:S05]  /*4e60*/  BSYNC B1 ;  /* 0x0000000000017941 */ /* 0x000fea0003800000 */
.L_x_143:
        /* <DEDUP_REMOVED lines=9> */
.L_x_146:
[----:B------:R-:W-:Y:S05]  /*4f00*/  BSYNC B1 ;  /* 0x0000000000017941 */ /* 0x000fea0003800000 */
.L_x_145:
        /* <DEDUP_REMOVED lines=9> */
.L_x_148:
[----:B------:R-:W-:Y:S05]  /*4fa0*/  BSYNC B1 ;  /* 0x0000000000017941 */ /* 0x000fea0003800000 */
.L_x_147:
        /* <DEDUP_REMOVED lines=10> */
.L_x_150:
[----:B------:R-:W-:Y:S05]  /*5050*/  BSYNC B1 ;  /* 0x0000000000017941 */ /* 0x000fea0003800000 */
.L_x_149:
        /* <DEDUP_REMOVED lines=10> */
.L_x_152:
[----:B------:R-:W-:Y:S05]  /*5100*/  BSYNC B1 ;  /* 0x0000000000017941 */ /* 0x000fea0003800000 */
.L_x_151:
        /* <DEDUP_REMOVED lines=9> */
.L_x_154:
[----:B------:R-:W-:Y:S05]  /*51a0*/  BSYNC B1 ;  /* 0x0000000000017941 */ /* 0x000fea0003800000 */
.L_x_153:
        /* <DEDUP_REMOVED lines=9> */
.L_x_156:
[----:B------:R-:W-:Y:S05]  /*5240*/  BSYNC B1 ;  /* 0x0000000000017941 */ /* 0x000fea0003800000 */
.L_x_155:
        /* <DEDUP_REMOVED lines=10> */
.L_x_158:
[----:B------:R-:W-:Y:S05]  /*52f0*/  BSYNC B1 ;  /* 0x0000000000017941 */ /* 0x000fea0003800000 */
.L_x_157:
        /* <DEDUP_REMOVED lines=10> */
.L_x_160:
[----:B------:R-:W-:Y:S05]  /*53a0*/  BSYNC B1 ;  /* 0x0000000000017941 */ /* 0x000fea0003800000 */
.L_x_159:
        /* <DEDUP_REMOVED lines=9> */
.L_x_162:
[----:B------:R-:W-:Y:S05]  /*5440*/  BSYNC B1 ;  /* 0x0000000000017941 */ /* 0x000fea0003800000 */
.L_x_161:
        /* <DEDUP_REMOVED lines=9> */
.L_x_164:
[----:B------:R-:W-:Y:S05]  /*54e0*/  BSYNC B1 ;  /* 0x0000000000017941 */ /* 0x000fea0003800000 */
.L_x_163:
        /* <DEDUP_REMOVED lines=10> */
.L_x_166:
[----:B------:R-:W-:Y:S05]  /*5590*/  BSYNC B1 ;  /* 0x0000000000017941 */ /* 0x000fea0003800000 */
.L_x_165:
        /* <DEDUP_REMOVED lines=10> */
.L_x_168:
[----:B------:R-:W-:Y:S05]  /*5640*/  BSYNC B1 ;  /* 0x0000000000017941 */ /* 0x000fea0003800000 */
.L_x_167:
        /* <DEDUP_REMOVED lines=9> */
.L_x_170:
[----:B------:R-:W-:Y:S05]  /*56e0*/  BSYNC B1 ;  /* 0x0000000000017941 */ /* 0x000fea0003800000 */
.L_x_169:
        /* <DEDUP_REMOVED lines=9> */
.L_x_172:
[----:B------:R-:W-:Y:S05]  /*5780*/  BSYNC B1 ;  /* 0x0000000000017941 */ /* 0x000fea0003800000 */
.L_x_171:
        /* <DEDUP_REMOVED lines=10> */
.L_x_174:
[----:B------:R-:W-:Y:S05]  /*5830*/  BSYNC B1 ;  /* 0x0000000000017941 */ /* 0x000fea0003800000 */
.L_x_173:
        /* <DEDUP_REMOVED lines=10> */
.L_x_176:
[----:B------:R-:W-:Y:S05]  /*58e0*/  BSYNC B1 ;  /* 0x0000000000017941 */ /* 0x000fea0003800000 */
.L_x_175:
        /* <DEDUP_REMOVED lines=9> */
.L_x_178:
[----:B------:R-:W-:Y:S05]  /*5980*/  BSYNC B1 ;  /* 0x0000000000017941 */ /* 0x000fea0003800000 */
.L_x_177:
        /* <DEDUP_REMOVED lines=9> */
.L_x_180:
[----:B------:R-:W-:Y:S05]  /*5a20*/  BSYNC B1 ;  /* 0x0000000000017941 */ /* 0x000fea0003800000 */
.L_x_179:
        /* <DEDUP_REMOVED lines=10> */
.L_x_182:
[----:B------:R-:W-:Y:S05]  /*5ad0*/  BSYNC B1 ;  /* 0x0000000000017941 */ /* 0x000fea0003800000 */
.L_x_181:
        /* <DEDUP_REMOVED lines=10> */
.L_x_184:
[----:B------:R-:W-:Y:S05]  /*5b80*/  BSYNC B1 ;  /* 0x0000000000017941 */ /* 0x000fea0003800000 */
.L_x_183:
        /* <DEDUP_REMOVED lines=9> */
.L_x_186:
[----:B------:R-:W-:Y:S05]  /*5c20*/  BSYNC B1 ;  /* 0x0000000000017941 */ /* 0x000fea0003800000 */
.L_x_185:
        /* <DEDUP_REMOVED lines=9> */
.L_x_188:
[----:B------:R-:W-:Y:S05]  /*5cc0*/  BSYNC B1 ;  /* 0x0000000000017941 */ /* 0x000fea0003800000 */
.L_x_187:
        /* <DEDUP_REMOVED lines=10> */
.L_x_190:
[----:B------:R-:W-:Y:S05]  /*5d70*/  BSYNC B1 ;  /* 0x0000000000017941 */ /* 0x000fea0003800000 */
.L_x_189:
        /* <DEDUP_REMOVED lines=10> */
.L_x_192:
[----:B------:R-:W-:Y:S05]  /*5e20*/  BSYNC B1 ;  /* 0x0000000000017941 */ /* 0x000fea0003800000 */
.L_x_191:
        /* <DEDUP_REMOVED lines=9> */
.L_x_194:
[----:B------:R-:W-:Y:S05]  /*5ec0*/  BSYNC B1 ;  /* 0x0000000000017941 */ /* 0x000fea0003800000 */
.L_x_193:
        /* <DEDUP_REMOVED lines=9> */
.L_x_196:
[----:B------:R-:W-:Y:S05]  /*5f60*/  BSYNC B1 ;  /* 0x0000000000017941 */ /* 0x000fea0003800000 */
.L_x_195:
        /* <DEDUP_REMOVED lines=10> */
.L_x_198:
[----:B------:R-:W-:Y:S05]  /*6010*/  BSYNC B1 ;  /* 0x0000000000017941 */ /* 0x000fea0003800000 */
.L_x_197:
        /* <DEDUP_REMOVED lines=10> */
.L_x_200:
[----:B------:R-:W-:Y:S05]  /*60c0*/  BSYNC B1 ;  /* 0x0000000000017941 */ /* 0x000fea0003800000 */
.L_x_199:
        /* <DEDUP_REMOVED lines=9> */
.L_x_202:
[----:B------:R-:W-:Y:S05]  /*6160*/  BSYNC B1 ;  /* 0x0000000000017941 */ /* 0x000fea0003800000 */
.L_x_201:
        /* <DEDUP_REMOVED lines=9> */
.L_x_204:
[----:B------:R-:W-:Y:S05]  /*6200*/  BSYNC B1 ;  /* 0x0000000000017941 */ /* 0x000fea0003800000 */
.L_x_203:
        /* <DEDUP_REMOVED lines=10> */
.L_x_206:
[----:B------:R-:W-:Y:S05]  /*62b0*/  BSYNC B1 ;  /* 0x0000000000017941 */ /* 0x000fea0003800000 */
.L_x_205:
        /* <DEDUP_REMOVED lines=10> */
.L_x_208:
[----:B------:R-:W-:Y:S05]  /*6360*/  BSYNC B1 ;  /* 0x0000000000017941 */ /* 0x000fea0003800000 */
.L_x_207:
        /* <DEDUP_REMOVED lines=9> */
.L_x_210:
[----:B------:R-:W-:Y:S05]  /*6400*/  BSYNC B1 ;  /* 0x0000000000017941 */ /* 0x000fea0003800000 */
.L_x_209:
        /* <DEDUP_REMOVED lines=9> */
.L_x_212:
[----:B------:R-:W-:Y:S05]  /*64a0*/  BSYNC B1 ;  /* 0x0000000000017941 */ /* 0x000fea0003800000 */
.L_x_211:
        /* <DEDUP_REMOVED lines=10> */
.L_x_214:
[----:B------:R-:W-:Y:S05]  /*6550*/  BSYNC B1 ;  /* 0x0000000000017941 */ /* 0x000fea0003800000 */
.L_x_213:
        /* <DEDUP_REMOVED lines=10> */
.L_x_216:
[----:B------:R-:W-:Y:S05]  /*6600*/  BSYNC B1 ;  /* 0x0000000000017941 */ /* 0x000fea0003800000 */
.L_x_215:
        /* <DEDUP_REMOVED lines=9> */
.L_x_218:
[----:B------:R-:W-:Y:S05]  /*66a0*/  BSYNC B1 ;  /* 0x0000000000017941 */ /* 0x000fea0003800000 */
.L_x_217:
        /* <DEDUP_REMOVED lines=9> */
.L_x_220:
[----:B------:R-:W-:Y:S05]  /*6740*/  BSYNC B1 ;  /* 0x0000000000017941 */ /* 0x000fea0003800000 */
.L_x_219:
        /* <DEDUP_REMOVED lines=10> */
.L_x_222:
[----:B------:R-:W-:Y:S05]  /*67f0*/  BSYNC B1 ;  /* 0x0000000000017941 */ /* 0x000fea0003800000 */
.L_x_221:
        /* <DEDUP_REMOVED lines=10> */
.L_x_224:
[----:B------:R-:W-:Y:S05]  /*68a0*/  BSYNC B1 ;  /* 0x0000000000017941 */ /* 0x000fea0003800000 */
.L_x_223:
        /* <DEDUP_REMOVED lines=9> */
.L_x_226:
[----:B------:R-:W-:Y:S05]  /*6940*/  BSYNC B1 ;  /* 0x0000000000017941 */ /* 0x000fea0003800000 */
.L_x_225:
        /* <DEDUP_REMOVED lines=9> */
.L_x_228:
[----:B------:R-:W-:Y:S05]  /*69e0*/  BSYNC B1 ;  /* 0x0000000000017941 */ /* 0x000fea0003800000 */
.L_x_227:
        /* <DEDUP_REMOVED lines=10> */
.L_x_230:
[----:B------:R-:W-:Y:S05]  /*6a90*/  BSYNC B1 ;  /* 0x0000000000017941 */ /* 0x000fea0003800000 */
.L_x_229:
        /* <DEDUP_REMOVED lines=10> */
.L_x_232:
[----:B------:R-:W-:Y:S05]  /*6b40*/  BSYNC B1 ;  /* 0x0000000000017941 */ /* 0x000fea0003800000 */
.L_x_231:
        /* <DEDUP_REMOVED lines=9> */
.L_x_234:
[----:B------:R-:W-:Y:S05]  /*6be0*/  BSYNC B1 ;  /* 0x0000000000017941 */ /* 0x000fea0003800000 */
.L_x_233:
        /* <DEDUP_REMOVED lines=9> */
.L_x_236:
[----:B------:R-:W-:Y:S05]  /*6c80*/  BSYNC B1 ;  /* 0x0000000000017941 */ /* 0x000fea0003800000 */
.L_x_235:
        /* <DEDUP_REMOVED lines=10> */
.L_x_238:
[----:B------:R-:W-:Y:S05]  /*6d30*/  BSYNC B1 ;  /* 0x0000000000017941 */ /* 0x000fea0003800000 */
.L_x_237:
        /* <DEDUP_REMOVED lines=10> */
.L_x_240:
[----:B------:R-:W-:Y:S05]  /*6de0*/  BSYNC B1 ;  /* 0x0000000000017941 */ /* 0x000fea0003800000 */
.L_x_239:
        /* <DEDUP_REMOVED lines=9> */
.L_x_242:
[----:B------:R-:W-:Y:S05]  /*6e80*/  BSYNC B1 ;  /* 0x0000000000017941 */ /* 0x000fea0003800000 */
.L_x_241:
        /* <DEDUP_REMOVED lines=9> */
.L_x_244:
[----:B------:R-:W-:Y:S05]  /*6f20*/  BSYNC B1 ;  /* 0x0000000000017941 */ /* 0x000fea0003800000 */
.L_x_243:
        /* <DEDUP_REMOVED lines=10> */
.L_x_246:
[----:B------:R-:W-:Y:S05]  /*6fd0*/  BSYNC B1 ;  /* 0x0000000000017941 */ /* 0x000fea0003800000 */
.L_x_245:
        /* <DEDUP_REMOVED lines=10> */
.L_x_248:
[----:B------:R-:W-:Y:S05]  /*7080*/  BSYNC B1 ;  /* 0x0000000000017941 */ /* 0x000fea0003800000 */
.L_x_247:
        /* <DEDUP_REMOVED lines=9> */
.L_x_250:
[----:B------:R-:W-:Y:S05]  /*7120*/  BSYNC B1 ;  /* 0x0000000000017941 */ /* 0x000fea0003800000 */
.L_x_249:
        /* <DEDUP_REMOVED lines=9> */
.L_x_252:
[----:B------:R-:W-:Y:S05]  /*71c0*/  BSYNC B1 ;  /* 0x0000000000017941 */ /* 0x000fea0003800000 */
.L_x_251:
        /* <DEDUP_REMOVED lines=10> */
.L_x_254:
[----:B------:R-:W-:Y:S05]  /*7270*/  BSYNC B1 ;  /* 0x0000000000017941 */ /* 0x000fea0003800000 */
.L_x_253:
        /* <DEDUP_REMOVED lines=10> */
.L_x_256:
[----:B------:R-:W-:Y:S05]  /*7320*/  BSYNC B1 ;  /* 0x0000000000017941 */ /* 0x000fea0003800000 */
.L_x_255:
        /* <DEDUP_REMOVED lines=9> */
.L_x_258:
[----:B------:R-:W-:Y:S05]  /*73c0*/  BSYNC B1 ;  /* 0x0000000000017941 */ /* 0x000fea0003800000 */
.L_x_257:
        /* <DEDUP_REMOVED lines=9> */
.L_x_260:
[----:B------:R-:W-:Y:S05]  /*7460*/  BSYNC B1 ;  /* 0x0000000000017941 */ /* 0x000fea0003800000 */
.L_x_259:
        /* <DEDUP_REMOVED lines=10> */
.L_x_262:
[----:B------:R-:W-:Y:S05]  /*7510*/  BSYNC B1 ;  /* 0x0000000000017941 */ /* 0x000fea0003800000 */
.L_x_261:
        /* <DEDUP_REMOVED lines=10> */
.L_x_264:
[----:B------:R-:W-:Y:S05]  /*75c0*/  BSYNC B1 ;  /* 0x0000000000017941 */ /* 0x000fea0003800000 */
.L_x_263:
        /* <DEDUP_REMOVED lines=9> */
.L_x_266:
[----:B------:R-:W-:Y:S05]  /*7660*/  BSYNC B1 ;  /* 0x0000000000017941 */ /* 0x000fea0003800000 */
.L_x_265:
        /* <DEDUP_REMOVED lines=9> */
.L_x_268:
[----:B------:R-:W-:Y:S05]  /*7700*/  BSYNC B1 ;  /* 0x0000000000017941 */ /* 0x000fea0003800000 */
.L_x_267:
        /* <DEDUP_REMOVED lines=10> */
.L_x_270:
[----:B------:R-:W-:Y:S05]  /*77b0*/  BSYNC B1 ;  /* 0x0000000000017941 */ /* 0x000fea0003800000 */
.L_x_269:
        /* <DEDUP_REMOVED lines=10> */
.L_x_272:
[----:B------:R-:W-:Y:S05]  /*7860*/  BSYNC B1 ;  /* 0x0000000000017941 */ /* 0x000fea0003800000 */
.L_x_271:
        /* <DEDUP_REMOVED lines=9> */
.L_x_274:
[----:B------:R-:W-:Y:S05]  /*7900*/  BSYNC B1 ;  /* 0x0000000000017941 */ /* 0x000fea0003800000 */
.L_x_273:
        /* <DEDUP_REMOVED lines=9> */
.L_x_276:
[----:B------:R-:W-:Y:S05]  /*79a0*/  BSYNC B1 ;  /* 0x0000000000017941 */ /* 0x000fea0003800000 */
.L_x_275:
        /* <DEDUP_REMOVED lines=10> */
.L_x_278:
[----:B------:R-:W-:Y:S05]  /*7a50*/  BSYNC B1 ;  /* 0x0000000000017941 */ /* 0x000fea0003800000 */
.L_x_277:
        /* <DEDUP_REMOVED lines=10> */
.L_x_280:
[----:B------:R-:W-:Y:S05]  /*7b00*/  BSYNC B1 ;  /* 0x0000000000017941 */ /* 0x000fea0003800000 */
.L_x_279:
        /* <DEDUP_REMOVED lines=9> */
.L_x_282:
[----:B------:R-:W-:Y:S05]  /*7ba0*/  BSYNC B1 ;  /* 0x0000000000017941 */ /* 0x000fea0003800000 */
.L_x_281:
[----:B-----5:R-:W-:Y:S01]  /*7bb0*/  HADD2.F32 R3, -RZ, R18.H0_H0 ;  /* 0x20000012ff037230 */ /* 0x020fe20000004100 */
[----:B------:R-:W-:Y:S01]  /*7bc0*/  ISETP.GT.AND P0, PT, R2, 0x8, P0 ;  /* 0x000000080200780c */ /* 0x000fe20000704270 */
[----:B0-----:R-:W-:Y:S01]  /*7bd0*/  @P1 IMAD.MOV.U32 R4, RZ, RZ, R10 ;  /* 0x000000ffff041224 */ /* 0x001fe200078e000a */
[----:B------:R-:W-:Y:S01]  /*7be0*/  BSSY B1, `(.L_x_283) ;  /* 0x0000008000017945 */ /* 0x000fe20003800000 */
[----:B------:R-:W-:Y:S02]  /*7bf0*/  @P1 IMAD.MOV.U32 R5, RZ, RZ, R11 ;  /* 0x000000ffff051224 */ /* 0x000fe400078e000b */
[----:B------:R-:W-:-:S04]  /*7c00*/  FMUL R3, R3, R22 ;  /* 0x0000001603037220 */ /* 0x000fc80000400000 */
[----:B------:R-:W-:-:S05]  /*7c10*/  FFMA R3, R150, R23, R3 ;  /* 0x0000001796037223 */ /* 0x000fca0000000003 */
[----:B------:R-:W-:-:S05]  /*7c20*/  F2FP.F16.F32.PACK_AB R3, RZ, R3 ;  /* 0x00000003ff03723e */ /* 0x000fca00000000ff */
[----:B------:R0:W-:Y:S01]  /*7c30*/  @P1 STG.E.U16 desc[UR50][R4.64+0x1f0], R3 ;  /* 0x0001f00304001986 */ /* 0x0001e2000c101532 */
[----:B------:R-:W-:Y:S05]  /*7c40*/  @!P0 BRA `(.L_x_284) ;  /* 0x0000000000048947 */ /* 0x000fea0003800000 */
[----:B------:R0:W5:Y:S02]  /*7c50*/  LDG.E.LTC128B.U16 R18, desc[UR50][R8.64+0x1f2] ;  /* 0x0001f23208127981 */ /* 0x000164000c1e1520 */
.L_x_284:
[----:B------:R-:W-:Y:S05]  /*7c60*/  BSYNC B1 ;  /* 0x0000000000017941 */ /* 0x000fea0003800000 */
.L_x_283:
[----:B------:R-:W-:Y:S05]  /*7c70*/  @!P0 BRA `(.L_x_285) ;  /* 0x0000002400508947 */ /* 0x000fea0003800000 */
[----:B0----5:R-:W-:-:S05]  /*7c80*/  HADD2.F32 R3, -RZ, R18.H0_H0 ;  /* 0x20000012ff037230 */ /* 0x021fca0000004100 */
[----:B------:R-:W-:-:S04]  /*7c90*/  FMUL R0, R3, R22 ;  /* 0x0000001603007220 */ /* 0x000fc80000400000 */
[----:B------:R-:W-:-:S05]  /*7ca0*/  FFMA R0, R151, R23, R0 ;  /* 0x0000001797007223 */ /* 0x000fca0000000000 */
[----:B------:R-:W-:-:S05]  /*7cb0*/  F2FP.F16.F32.PACK_AB R0, RZ, R0 ;  /* 0x00000000ff00723e */ /* 0x000fca00000000ff */
[----:B------:R0:W-:Y:S01]  /*7cc0*/  STG.E.U16 desc[UR50][R10.64+0x1f2], R0 ;  /* 0x0001f2000a007986 */ /* 0x0001e2000c101532 */
[----:B------:R-:W-:Y:S05]  /*7cd0*/  BRA `(.L_x_285) ;  /* 0x0000002400387947 */ /* 0x000fea0003800000 */
.L_x_32:
[----:B------:R-:W-:Y:S01]  /*7ce0*/  ISETP.GT.AND P0, PT, R0, 0x1, PT ;  /* 0x000000010000780c */ /* 0x000fe20003f04270 */
[----:B------:R-:W-:Y:S01]  /*7cf0*/  ULDC.64 UR4, c[0x0][0x5c0] ;  /* 0x0001700000047ab9 */ /* 0x000fe20000000a00 */
[-C--:B------:R-:W-:Y:S01]  /*7d00*/  FMUL R24, R24, R23.reuse ;  /* 0x0000001718187220 */ /* 0x080fe20000400000 */
[-C--:B------:R-:W-:Y:S01]  /*7d10*/  FMUL R25, R25, R23.reuse ;  /* 0x0000001719197220 */ /* 0x080fe20000400000 */
[----:B------:R-:W-:Y:S01]  /*7d20*/  ISETP.GT.AND P3, PT, R2, RZ, P0 ;  /* 0x000000ff0200720c */ /* 0x000fe20000764270 */
[-C--:B------:R-:W-:Y:S01]  /*7d30*/  FMUL R26, R26, R23.reuse ;  /* 0x000000171a1a7220 */ /* 0x080fe20000400000 */
[----:B------:R-:W-:Y:S01]  /*7d40*/  LEA R4, P4, R168, UR4, 0x1 ;  /* 0x00000004a8047c11 */ /* 0x000fe2000f8808ff */
[-C--:B------:R-:W-:Y:S01]  /*7d50*/  FMUL R27, R27, R23.reuse ;  /* 0x000000171b1b7220 */ /* 0x080fe20000400000 */
[----:B------:R-:W-:Y:S01]  /*7d60*/  F2FP.F16.F32.PACK_AB R24, RZ, R24 ;  /* 0x00000018ff18723e */ /* 0x000fe200000000ff */
[-C--:B------:R-:W-:Y:S01]  /*7d70*/  FMUL R28, R28, R23.reuse ;  /* 0x000000171c1c7220 */ /* 0x080fe20000400000 */
[----:B------:R-:W-:Y:S01]  /*7d80*/  LEA.HI.X R5, R168, UR5, R173, 0x1, P4 ;  /* 0x00000005a8057c11 */ /* 0x000fe2000a0f0cad */
[----:B------:R-:W-:Y:S01]  /*7d90*/  FMUL R29, R29, R23 ;  /* 0x000000171d1d7220 */ /* 0x000fe20000400000 */
[----:B------:R-:W-:Y:S01]  /*7da0*/  F2FP.F16.F32.PACK_AB R25, RZ, R25 ;  /* 0x00000019ff19723e */ /* 0x000fe200000000ff */
[-C--:B------:R-:W-:Y:S01]  /*7db0*/  FMUL R30, R30, R23.reuse ;  /* 0x000000171e1e7220 */ /* 0x080fe20000400000 */
[C---:B------:R-:W-:Y:S01]  /*7dc0*/  SHF.L.U64.HI R11, R10.reuse, 0x4, R11 ;  /* 0x000000040a0b7819 */ /* 0x040fe2000001020b */
[----:B------:R-:W-:Y:S01]  /*7dd0*/  @P1 STG.E.U16 desc[UR50][R4.64], R24 ;  /* 0x0000001804001986 */ /* 0x000fe2000c101532 */
[----:B------:R-:W-:Y:S01]  /*7de0*/  LEA R6, P4, R10, R4, 0x4 ;  /* 0x000000040a067211 */ /* 0x000fe200078820ff */
[-C--:B------:R-:W-:Y:S01]  /*7df0*/  FMUL R31, R31, R23.reuse ;  /* 0x000000171f1f7220 */ /* 0x080fe20000400000 */
[----:B------:R-:W-:Y:S01]  /*7e00*/  ISETP.GT.AND P2, PT, R2, 0x8, P2 ;  /* 0x000000080200780c */ /* 0x000fe20001744270 */
[----:B------:R-:W-:Y:S01]  /*7e10*/  @P3 STG.E.U16 desc[UR50][R4.64+0x2], R25 ;  /* 0x0000021904003986 */ /* 0x000fe2000c101532 */
[----:B------:R-:W-:Y:S01]  /*7e20*/  ISETP.GT.AND P1, PT, R0, 0x8, PT ;  /* 0x000000080000780c */ /* 0x000fe20003f24270 */
[----:B------:R-:W-:Y:S01]  /*7e30*/  IMAD.X R7, R11, 0x1, R5, P4 ;  /* 0x000000010b077824 */ /* 0x000fe200020e0605 */
[----:B------:R-:W-:Y:S01]  /*7e40*/  ISETP.GT.AND P3, PT, R2, 0x8, P0 ;  /* 0x000000080200780c */ /* 0x000fe20000764270 */
[-C--:B------:R-:W-:Y:S01]  /*7e50*/  FMUL R32, R32, R23.reuse ;  /* 0x0000001720207220 */ /* 0x080fe20000400000 */
[----:B------:R-:W-:Y:S01]  /*7e60*/  ISETP.GT.AND P0, PT, R0, 0x9, PT ;  /* 0x000000090000780c */ /* 0x000fe20003f04270 */
[-C--:B------:R-:W-:Y:S01]  /*7e70*/  FMUL R33, R33, R23.reuse ;  /* 0x0000001721217220 */ /* 0x080fe20000400000 */
[----:B------:R-:W-:Y:S01]  /*7e80*/  ISETP.GT.AND P5, PT, R2, RZ, P1 ;  /* 0x000000ff0200720c */ /* 0x000fe20000fa4270 */
[-C--:B------:R-:W-:Y:S01]  /*7e90*/  FMUL R34, R34, R23.reuse ;  /* 0x0000001722227220 */ /* 0x080fe20000400000 */
[----:B------:R-:W-:Y:S01]  /*7ea0*/  ISETP.GT.AND P4, PT, R2, RZ, P0 ;  /* 0x000000ff0200720c */ /* 0x000fe20000784270 */
[-C--:B------:R-:W-:Y:S01]  /*7eb0*/  FMUL R35, R35, R23.reuse ;  /* 0x0000001723237220 */ /* 0x080fe20000400000 */
[----:B------:R-:W-:Y:S01]  /*7ec0*/  F2FP.F16.F32.PACK_AB R26, RZ, R26 ;  /* 0x0000001aff1a723e */ /* 0x000fe200000000ff */
[----:B------:R-:W-:Y:S01]  /*7ed0*/  FMUL R36, R36, R23 ;  /* 0x0000001724247220 */ /* 0x000fe20000400000 */
[----:B------:R-:W-:Y:S01]  /*7ee0*/  F2FP.F16.F32.PACK_AB R27, RZ, R27 ;  /* 0x0000001bff1b723e */ /* 0x000fe200000000ff */
[----:B------:R-:W-:Y:S01]  /*7ef0*/  FMUL R37, R37, R23 ;  /* 0x0000001725257220 */ /* 0x000fe20000400000 */
[----:B------:R-:W-:Y:S01]  /*7f00*/  F2FP.F16.F32.PACK_AB R28, RZ, R28 ;  /* 0x0000001cff1c723e */ /* 0x000fe200000000ff */
[----:B------:R-:W-:Y:S01]  /*7f10*/  @P2 STG.E.U16 desc[UR50][R6.64], R26 ;  /* 0x0000001a06002986 */ /* 0x000fe2000c101532 */
[----:B------:R-:W-:Y:S01]  /*7f20*/  F2FP.F16.F32.PACK_AB R29, RZ, R29 ;  /* 0x0000001dff1d723e */ /* 0x000fe200000000ff */
[-C--:B------:R-:W-:Y:S01]  /*7f30*/  FMUL R38, R38, R23.reuse ;  /* 0x0000001726267220 */ /* 0x080fe20000400000 */
[----:B------:R-:W-:Y:S01]  /*7f40*/  ISETP.GT.AND P1, PT, R2, 0x8, P1 ;  /* 0x000000080200780c */ /* 0x000fe20000f24270 */
[----:B------:R-:W-:Y:S01]  /*7f50*/  @P3 STG.E.U16 desc[UR50][R6.64+0x2], R27 ;  /* 0x0000021b06003986 */ /* 0x000fe2000c101532 */
[----:B------:R-:W-:Y:S01]  /*7f60*/  ISETP.GT.AND P3, PT, R0, 0x10, PT ;  /* 0x000000100000780c */ /* 0x000fe20003f64270 */
[-C--:B------:R-:W-:Y:S01]  /*7f70*/  FMUL R39, R39, R23.reuse ;  /* 0x0000001727277220 */ /* 0x080fe20000400000 */
[----:B------:R-:W-:Y:S01]  /*7f80*/  ISETP.GT.AND P2, PT, R2, 0x8, P0 ;  /* 0x000000080200780c */ /* 0x000fe20000744270 */
[----:B------:R-:W-:Y:S01]  /*7f90*/  @P5 STG.E.U16 desc[UR50][R4.64+0x10], R28 ;  /* 0x0000101c04005986 */ /* 0x000fe2000c101532 */
[----:B------:R-:W-:Y:S01]  /*7fa0*/  ISETP.GT.AND P0, PT, R0, 0x11, PT ;  /* 0x000000110000780c */ /* 0x000fe20003f04270 */
[-C--:B------:R-:W-:Y:S01]  /*7fb0*/  FMUL R40, R40, R23.reuse ;  /* 0x0000001728287220 */ /* 0x080fe20000400000 */
[----:B------:R-:W-:Y:S01]  /*7fc0*/  F2FP.F16.F32.PACK_AB R30, RZ, R30 ;  /* 0x0000001eff1e723e */ /* 0x000fe200000000ff */
[----:B------:R-:W-:Y:S01]  /*7fd0*/  @P4 STG.E.U16 desc[UR50][R4.64+0x12], R29 ;  /* 0x0000121d04004986 */ /* 0x000fe2000c101532 */
[C---:B------:R-:W-:Y:S01]  /*7fe0*/  ISETP.GT.AND P4, PT, R2.reuse, RZ, P3 ;  /* 0x000000ff0200720c */ /* 0x040fe20001f84270 */
[----:B------:R-:W-:Y:S01]  /*7ff0*/  FMUL R41, R41, R23 ;  /* 0x0000001729297220 */ /* 0x000fe20000400000 */
[----:B------:R-:W-:Y:S01]  /*8000*/  ISETP.GT.AND P5, PT, R2, RZ, P0 ;  /* 0x000000ff0200720c */ /* 0x000fe200007a4270 */
[----:B------:R-:W-:Y:S01]  /*8010*/  @P1 STG.E.U16 desc[UR50][R6.64+0x10], R30 ;  /* 0x0000101e06001986 */ /* 0x000fe2000c101532 */
[----:B------:R-:W-:Y:S01]  /*8020*/  F2FP.F16.F32.PACK_AB R31, RZ, R31 ;  /* 0x0000001fff1f723e */ /* 0x000fe200000000ff */
[-C--:B------:R-:W-:Y:S01]  /*8030*/  FMUL R42, R42, R23.reuse ;  /* 0x000000172a2a7220 */ /* 0x080fe20000400000 */
[----:B------:R-:W-:Y:S01]  /*8040*/  F2FP.F16.F32.PACK_AB R32, RZ, R32 ;  /* 0x00000020ff20723e */ /* 0x000fe200000000ff */
[----:B------:R-:W-:Y:S01]  /*8050*/  FMUL R43, R43, R23 ;  /* 0x000000172b2b7220 */ /* 0x000fe20000400000 */
[----:B------:R-:W-:Y:S01]  /*8060*/  ISETP.GT.AND P1, PT, R2, 0x8, P3 ;  /* 0x000000080200780c */ /* 0x000fe20001f24270 */
[----:B------:R-:W-:Y:S01]  /*8070*/  @P2 STG.E.U16 desc[UR50][R6.64+0x12], R31 ;  /* 0x0000121f06002986 */ /* 0x000fe2000c101532 */
[----:B------:R-:W-:Y:S01]  /*8080*/  F2FP.F16.F32.PACK_AB R33, RZ, R33 ;  /* 0x00000021ff21723e */ /* 0x000fe200000000ff */
[-C--:B------:R-:W-:Y:S01]  /*8090*/  FMUL R44, R44, R23.reuse ;  /* 0x000000172c2c7220 */ /* 0x080fe20000400000 */
[----:B------:R-:W-:Y:S01]  /*80a0*/  ISETP.GT.AND P3, PT, R0, 0x18, PT ;  /* 0x000000180000780c */ /* 0x000fe20003f64270 */
[----:B------:R-:W-:Y:S01]  /*80b0*/  @P4 STG.E.U16 desc[UR50][R4.64+0x20], R32 ;  /* 0x0000202004004986 */ /* 0x000fe2000c101532 */
[----:B------:R-:W-:Y:S01]  /*80c0*/  ISETP.GT.AND P2, PT, R2, 0x8, P0 ;  /* 0x000000080200780c */ /* 0x000fe20000744270 */
[-C--:B------:R-:W-:Y:S01]  /*80d0*/  FMUL R45, R45, R23.reuse ;  /* 0x000000172d2d7220 */ /* 0x080fe20000400000 */
[----:B------:R-:W-:Y:S01]  /*80e0*/  ISETP.GT.AND P0, PT, R0, 0x19, PT ;  /* 0x000000190000780c */ /* 0x000fe20003f04270 */
[----:B------:R-:W-:Y:S01]  /*80f0*/  @P5 STG.E.U16 desc[UR50][R4.64+0x22], R33 ;  /* 0x0000222104005986 */ /* 0x000fe2000c101532 */
[----:B------:R-:W-:Y:S01]  /*8100*/  ISETP.GT.AND P4, PT, R2, RZ, P3 ;  /* 0x000000ff0200720c */ /* 0x000fe20001f84270 */
[-C--:B------:R-:W-:Y:S01]  /*8110*/  FMUL R46, R46, R23.reuse ;  /* 0x000000172e2e7220 */ /* 0x080fe20000400000 */
[----:B------:R-:W-:Y:S01]  /*8120*/  ISETP.GT.AND P5, PT, R2, RZ, P0 ;  /* 0x000000ff0200720c */ /* 0x000fe200007a4270 */
[-C--:B------:R-:W-:Y:S01]  /*8130*/  FMUL R47, R47, R23.reuse ;  /* 0x000000172f2f7220 */ /* 0x080fe20000400000 */
[----:B------:R-:W-:Y:S01]  /*8140*/  F2FP.F16.F32.PACK_AB R34, RZ, R34 ;  /* 0x00000022ff22723e */ /* 0x000fe200000000ff */
[----:B------:R-:W-:Y:S01]  /*8150*/  FMUL R48, R48, R23 ;  /* 0x0000001730307220 */ /* 0x000fe20000400000 */
[----:B------:R-:W-:Y:S01]  /*8160*/  F2FP.F16.F32.PACK_AB R35, RZ, R35 ;  /* 0x00000023ff23723e */ /* 0x000fe200000000ff */
[-C--:B------:R-:W-:Y:S01]  /*8170*/  FMUL R49, R49, R23.reuse ;  /* 0x0000001731317220 */ /* 0x080fe20000400000 */
[----:B------:R-:W-:Y:S01]  /*8180*/  F2FP.F16.F32.PACK_AB R36, RZ, R36 ;  /* 0x00000024ff24723e */ /* 0x000fe200000000ff */
[----:B------:R-:W-:Y:S01]  /*8190*/  @P1 STG.E.U16 desc[UR50][R6.64+0x20], R34 ;  /* 0x0000202206001986 */ /* 0x000fe2000c101532 */
[----:B------:R-:W-:Y:S01]  /*81a0*/  ISETP.GT.AND P1, PT, R2, 0x8, P3 ;  /* 0x000000080200780c */ /* 0x000fe20001f24270 */
[----:B------:R-:W-:Y:S01]  /*81b0*/  FMUL R50, R50, R23 ;  /* 0x0000001732327220 */ /* 0x000fe20000400000 */
[----:B------:R-:W-:Y:S01]  /*81c0*/  F2FP.F16.F32.PACK_AB R37, RZ, R37 ;  /* 0x00000025ff25723e */ /* 0x000fe200000000ff */
[----:B------:R-:W-:Y:S01]  /*81d0*/  @P2 STG.E.U16 desc[UR50][R6.64+0x22], R35 ;  /* 0x0000222306002986 */ /* 0x000fe2000c101532 */
[----:B------:R-:W-:Y:S01]  /*81e0*/  ISETP.GT.AND P3, PT, R0, 0x20, PT ;  /* 0x000000200000780c */ /* 0x000fe20003f64270 */
[-C--:B------:R-:W-:Y:S01]  /*81f0*/  FMUL R51, R51, R23.reuse ;  /* 0x0000001733337220 */ /* 0x080fe20000400000 */
[----:B------:R-:W-:Y:S01]  /*8200*/  ISETP.GT.AND P2, PT, R2, 0x8, P0 ;  /* 0x000000080200780c */ /* 0x000fe20000744270 */
[----:B------:R-:W-:Y:S01]  /*8210*/  @P4 STG.E.U16 desc[UR50][R4.64+0x30], R36 ;  /* 0x0000302404004986 */ /* 0x000fe2000c101532 */
[----:B------:R-:W-:Y:S01]  /*8220*/  ISETP.GT.AND P0, PT, R0, 0x21, PT ;  /* 0x000000210000780c */ /* 0x000fe20003f04270 */
[-C--:B------:R-:W-:Y:S01]  /*8230*/  FMUL R52, R52, R23.reuse ;  /* 0x0000001734347220 */ /* 0x080fe20000400000 */
[C---:B------:R-:W-:Y:S01]  /*8240*/  ISETP.GT.AND P4, PT, R2.reuse, RZ, P3 ;  /* 0x000000ff0200720c */ /* 0x040fe20001f84270 */
[----:B------:R-:W-:Y:S01]  /*8250*/  @P5 STG.E.U16 desc[UR50][R4.64+0x32], R37 ;  /* 0x0000322504005986 */ /* 0x000fe2000c101532 */
        /* <DEDUP_REMOVED lines=328> */
[----:B------:R-:W-:-:S02]  /*96e0*/  ISETP.GT.AND P1, PT, R2, 0x8, P3 ;  /* 0x000000080200780c */ /* 0x000fc40001f24270 */
[----:B------:R-:W-:Y:S01]  /*96f0*/  F2FP.F16.F32.PACK_AB R105, RZ, R105 ;  /* 0x00000069ff69723e */ /* 0x000fe200000000ff */
[----:B------:R-:W-:Y:S01]  /*9700*/  @P2 STG.E.U16 desc[UR50][R6.64+0x132], R103 ;  /* 0x0001326706002986 */ /* 0x000fe2000c101532 */
[----:B------:R-:W-:Y:S02]  /*9710*/  ISETP.GT.AND P3, PT, R0, 0xa8, PT ;  /* 0x000000a80000780c */ /* 0x000fe40003f64270 */
[----:B------:R-:W-:Y:S01]  /*9720*/  ISETP.GT.AND P2, PT, R2, 0x8, P0 ;  /* 0x000000080200780c */ /* 0x000fe20000744270 */
[----:B------:R-:W-:Y:S01]  /*9730*/  @P4 STG.E.U16 desc[UR50][R4.64+0x140], R104 ;  /* 0x0001406804004986 */ /* 0x000fe2000c101532 */
[----:B------:R-:W-:Y:S02]  /*9740*/  ISETP.GT.AND P0, PT, R0, 0xa9, PT ;  /* 0x000000a90000780c */ /* 0x000fe40003f04270 */
[C---:B------:R-:W-:Y:S01]  /*9750*/  ISETP.GT.AND P4, PT, R2.reuse, RZ, P3 ;  /* 0x000000ff0200720c */ /* 0x040fe20001f84270 */
[----:B------:R-:W-:Y:S01]  /*9760*/  @P5 STG.E.U16 desc[UR50][R4.64+0x142], R105 ;  /* 0x0001426904005986 */ /* 0x000fe2000c101532 */
[----:B------:R-:W-:-:S02]  /*9770*/  ISETP.GT.AND P5, PT, R2, RZ, P0 ;  /* 0x000000ff0200720c */ /* 0x000fc400007a4270 */
[----:B------:R-:W-:Y:S02]  /*9780*/  F2FP.F16.F32.PACK_AB R106, RZ, R106 ;  /* 0x0000006aff6a723e */ /* 0x000fe400000000ff */
[----:B------:R-:W-:Y:S02]  /*9790*/  F2FP.F16.F32.PACK_AB R107, RZ, R107 ;  /* 0x0000006bff6b723e */ /* 0x000fe400000000ff */
[----:B------:R-:W-:Y:S01]  /*97a0*/  F2FP.F16.F32.PACK_AB R108, RZ, R108 ;  /* 0x0000006cff6c723e */ /* 0x000fe200000000ff */
[----:B------:R-:W-:Y:S01]  /*97b0*/  @P1 STG.E.U16 desc[UR50][R6.64+0x140], R106 ;  /* 0x0001406a06001986 */ /* 0x000fe2000c101532 */
[----:B------:R-:W-:Y:S02]  /*97c0*/  ISETP.GT.AND P1, PT, R2, 0x8, P3 ;  /* 0x000000080200780c */ /* 0x000fe40001f24270 */
[----:B------:R-:W-:Y:S01]  /*97d0*/  F2FP.F16.F32.PACK_AB R109, RZ, R109 ;  /* 0x0000006dff6d723e */ /* 0x000fe200000000ff */
[----:B------:R-:W-:Y:S01]  /*97e0*/  @P2 STG.E.U16 desc[UR50][R6.64+0x142], R107 ;  /* 0x0001426b06002986 */ /* 0x000fe2000c101532 */
[----:B------:R-:W-:-:S02]  /*97f0*/  ISETP.GT.AND P3, PT, R0, 0xb0, PT ;  /* 0x000000b00000780c */ /* 0x000fc40003f64270 */
[----:B------:R-:W-:Y:S01]  /*9800*/  ISETP.GT.AND P2, PT, R2, 0x8, P0 ;  /* 0x000000080200780c */ /* 0x000fe20000744270 */
[----:B------:R-:W-:Y:S01]  /*9810*/  @P4 STG.E.U16 desc[UR50][R4.64+0x150], R108 ;  /* 0x0001506c04004986 */ /* 0x000fe2000c101532 */
[----:B------:R-:W-:Y:S02]  /*9820*/  ISETP.GT.AND P0, PT, R0, 0xb1, PT ;  /* 0x000000b10000780c */ /* 0x000fe40003f04270 */
[C---:B------:R-:W-:Y:S01]  /*9830*/  ISETP.GT.AND P4, PT, R2.reuse, RZ, P3 ;  /* 0x000000ff0200720c */ /* 0x040fe20001f84270 */
[----:B------:R-:W-:Y:S01]  /*9840*/  @P5 STG.E.U16 desc[UR50][R4.64+0x152], R109 ;  /* 0x0001526d04005986 */ /* 0x000fe2000c101532 */
[----:B------:R-:W-:Y:S02]  /*9850*/  ISETP.GT.AND P5, PT, R2, RZ, P0 ;  /* 0x000000ff0200720c */ /* 0x000fe400007a4270 */
[----:B------:R-:W-:Y:S02]  /*9860*/  F2FP.F16.F32.PACK_AB R110, RZ, R110 ;  /* 0x0000006eff6e723e */ /* 0x000fe400000000ff */
[----:B------:R-:W-:-:S02]  /*9870*/  F2FP.F16.F32.PACK_AB R111, RZ, R111 ;  /* 0x0000006fff6f723e */ /* 0x000fc400000000ff */
[----:B------:R-:W-:Y:S01]  /*9880*/  F2FP.F16.F32.PACK_AB R112, RZ, R112 ;  /* 0x00000070ff70723e */ /* 0x000fe200000000ff */
[----:B------:R-:W-:Y:S01]  /*9890*/  @P1 STG.E.U16 desc[UR50][R6.64+0x150], R110 ;  /* 0x0001506e06001986 */ /* 0x000fe2000c101532 */
[----:B------:R-:W-:Y:S02]  /*98a0*/  ISETP.GT.AND P1, PT, R2, 0x8, P3 ;  /* 0x000000080200780c */ /* 0x000fe40001f24270 */
[----:B------:R-:W-:Y:S01]  /*98b0*/  F2FP.F16.F32.PACK_AB R113, RZ, R113 ;  /* 0x00000071ff71723e */ /* 0x000fe200000000ff */
[----:B------:R-:W-:Y:S01]  /*98c0*/  @P2 STG.E.U16 desc[UR50][R6.64+0x152], R111 ;  /* 0x0001526f06002986 */ /* 0x000fe2000c101532 */
[----:B------:R-:W-:Y:S02]  /*98d0*/  ISETP.GT.AND P3, PT, R0, 0xb8, PT ;  /* 0x000000b80000780c */ /* 0x000fe40003f64270 */
[----:B------:R-:W-:Y:S01]  /*98e0*/  ISETP.GT.AND P2, PT, R2, 0x8, P0 ;  /* 0x000000080200780c */ /* 0x000fe20000744270 */
[----:B------:R-:W-:Y:S01]  /*98f0*/  @P4 STG.E.U16 desc[UR50][R4.64+0x160], R112 ;  /* 0x0001607004004986 */ /* 0x000fe2000c101532 */
[----:B------:R-:W-:-:S02]  /*9900*/  ISETP.GT.AND P0, PT, R0, 0xb9, PT ;  /* 0x000000b90000780c */ /* 0x000fc40003f04270 */
[C---:B------:R-:W-:Y:S01]  /*9910*/  ISETP.GT.AND P4, PT, R2.reuse, RZ, P3 ;  /* 0x000000ff0200720c */ /* 0x040fe20001f84270 */
[----:B------:R-:W-:Y:S01]  /*9920*/  @P5 STG.E.U16 desc[UR50][R4.64+0x162], R113 ;  /* 0x0001627104005986 */ /* 0x000fe2000c101532 */
[C---:B------:R-:W-:Y:S02]  /*9930*/  ISETP.GT.AND P5, PT, R2.reuse, RZ, P0 ;  /* 0x000000ff0200720c */ /* 0x040fe400007a4270 */
[----:B------:R-:W-:Y:S02]  /*9940*/  F2FP.F16.F32.PACK_AB R114, RZ, R114 ;  /* 0x00000072ff72723e */ /* 0x000fe400000000ff */
[----:B------:R-:W-:Y:S02]  /*9950*/  F2FP.F16.F32.PACK_AB R115, RZ, R115 ;  /* 0x00000073ff73723e */ /* 0x000fe400000000ff */
        /* <DEDUP_REMOVED lines=58> */
[C---:B------:R-:W-:Y:S02]  /*9d00*/  ISETP.GT.AND P1, PT, R2.reuse, 0x8, P2 ;  /* 0x000000080200780c */ /* 0x040fe40001724270 */
[----:B------:R-:W-:Y:S01]  /*9d10*/  F2FP.F16.F32.PACK_AB R133, RZ, R133 ;  /* 0x00000085ff85723e */ /* 0x000fe200000000ff */
[----:B------:R-:W-:Y:S01]  /*9d20*/  @P0 STG.E.U16 desc[UR50][R6.64+0x1a2], R131 ;  /* 0x0001a28306000986 */ /* 0x000fe2000c101532 */
[----:B------:R-:W-:-:S02]  /*9d30*/  ISETP.GT.AND P2, PT, R2, 0x8, P3 ;  /* 0x000000080200780c */ /* 0x000fc40001f44270 */
[C---:B------:R-:W-:Y:S01]  /*9d40*/  ISETP.GT.AND P3, PT, R0.reuse, 0xe0, PT ;  /* 0x000000e00000780c */ /* 0x040fe20003f64270 */
        /* <DEDUP_REMOVED lines=9> */
[----:B------:R-:W-:Y:S02]  /*9de0*/  F2FP.F16.F32.PACK_AB R137, RZ, R137 ;  /* 0x00000089ff89723e */ /* 0x000fe400000000ff */
[C---:B------:R-:W-:Y:S01]  /*9df0*/  ISETP.GT.AND P1, PT, R2.reuse, 0x8, P3 ;  /* 0x000000080200780c */ /* 0x040fe20001f24270 */
[----:B------:R-:W-:Y:S01]  /*9e00*/  @P2 STG.E.U16 desc[UR50][R6.64+0x1b2], R135 ;  /* 0x0001b28706002986 */ /* 0x000fe2000c101532 */
[----:B------:R-:W-:Y:S02]  /*9e10*/  ISETP.GT.AND P0, PT, R2, 0x8, P0 ;  /* 0x000000080200780c */ /* 0x000fe40000704270 */
[----:B------:R-:W-:Y:S01]  /*9e20*/  F2FP.F16.F32.PACK_AB R138, RZ, R138 ;  /* 0x0000008aff8a723e */ /* 0x000fe200000000ff */
[----:B------:R-:W-:Y:S01]  /*9e30*/  @P4 STG.E.U16 desc[UR50][R4.64+0x1c0], R136 ;  /* 0x0001c08804004986 */ /* 0x000fe2000c101532 */
[----:B------:R-:W-:-:S02]  /*9e40*/  ISETP.GT.AND P4, PT, R0, 0xe8, PT ;  /* 0x000000e80000780c */ /* 0x000fc40003f84270 */
[----:B------:R-:W-:Y:S01]  /*9e50*/  F2FP.F16.F32.PACK_AB R139, RZ, R139 ;  /* 0x0000008bff8b723e */ /* 0x000fe200000000ff */
[----:B------:R-:W-:Y:S01]  /*9e60*/  @P5 STG.E.U16 desc[UR50][R4.64+0x1c2], R137 ;  /* 0x0001c28904005986 */ /* 0x000fe2000c101532 */
[----:B------:R-:W-:Y:S02]  /*9e70*/  ISETP.GT.AND P5, PT, R0, 0xe9, PT ;  /* 0x000000e90000780c */ /* 0x000fe40003fa4270 */
[C---:B------:R-:W-:Y:S01]  /*9e80*/  ISETP.GT.AND P2, PT, R2.reuse, RZ, P4 ;  /* 0x000000ff0200720c */ /* 0x040fe20002744270 */
[----:B------:R-:W-:Y:S01]  /*9e90*/  @P1 STG.E.U16 desc[UR50][R6.64+0x1c0], R138 ;  /* 0x0001c08a06001986 */ /* 0x000fe2000c101532 */
[C---:B------:R-:W-:Y:S02]  /*9ea0*/  ISETP.GT.AND P6, PT, R2.reuse, RZ, P5 ;  /* 0x000000ff0200720c */ /* 0x040fe40002fc4270 */
[----:B------:R-:W-:Y:S01]  /*9eb0*/  ISETP.GT.AND P4, PT, R2, 0x8, P4 ;  /* 0x000000080200780c */ /* 0x000fe20002784270 */
[----:B------:R-:W-:Y:S01]  /*9ec0*/  @P0 STG.E.U16 desc[UR50][R6.64+0x1c2], R139 ;  /* 0x0001c28b06000986 */ /* 0x000fe2000c101532 */
[----:B------:R-:W-:-:S02]  /*9ed0*/  F2FP.F16.F32.PACK_AB R140, RZ, R140 ;  /* 0x0000008cff8c723e */ /* 0x000fc400000000ff */
[----:B------:R-:W-:Y:S02]  /*9ee0*/  F2FP.F16.F32.PACK_AB R141, RZ, R141 ;  /* 0x0000008dff8d723e */ /* 0x000fe400000000ff */
[C---:B------:R-:W-:Y:S02]  /*9ef0*/  ISETP.GT.AND P3, PT, R0.reuse, 0xf0, PT ;  /* 0x000000f00000780c */ /* 0x040fe40003f64270 */
[----:B------:R-:W-:Y:S01]  /*9f00*/  F2FP.F16.F32.PACK_AB R142, RZ, R142 ;  /* 0x0000008eff8e723e */ /* 0x000fe200000000ff */
[----:B------:R-:W-:Y:S01]  /*9f10*/  @P2 STG.E.U16 desc[UR50][R4.64+0x1d0], R140 ;  /* 0x0001d08c04002986 */ /* 0x000fe2000c101532 */
[----:B------:R-:W-:Y:S02]  /*9f20*/  ISETP.GT.AND P2, PT, R0, 0xf1, PT ;  /* 0x000000f10000780c */ /* 0x000fe40003f44270 */
[----:B------:R-:W-:Y:S01]  /*9f30*/  F2FP.F16.F32.PACK_AB R143, RZ, R143 ;  /* 0x0000008fff8f723e */ /* 0x000fe200000000ff */
[----:B------:R-:W-:Y:S01]  /*9f40*/  @P6 STG.E.U16 desc[UR50][R4.64+0x1d2], R141 ;  /* 0x0001d28d04006986 */ /* 0x000fe2000c101532 */
[----:B------:R-:W-:-:S02]  /*9f50*/  ISETP.GT.AND P6, PT, R2, 0x8, P5 ;  /* 0x000000080200780c */ /* 0x000fc40002fc4270 */
[C---:B------:R-:W-:Y:S01]  /*9f60*/  ISETP.GT.AND P5, PT, R2.reuse, RZ, P3 ;  /* 0x000000ff0200720c */ /* 0x040fe20001fa4270 */
[----:B------:R-:W-:Y:S01]  /*9f70*/  @P4 STG.E.U16 desc[UR50][R6.64+0x1d0], R142 ;  /* 0x0001d08e06004986 */ /* 0x000fe2000c101532 */
[C---:B------:R-:W-:Y:S02]  /*9f80*/  ISETP.GT.AND P4, PT, R2.reuse, RZ, P2 ;  /* 0x000000ff0200720c */ /* 0x040fe40001784270 */
[----:B------:R-:W-:Y:S02]  /*9f90*/  F2FP.F16.F32.PACK_AB R144, RZ, R144 ;  /* 0x00000090ff90723e */ /* 0x000fe400000000ff */
[----:B------:R-:W-:Y:S02]  /*9fa0*/  ISETP.GT.AND P3, PT, R2, 0x8, P3 ;  /* 0x000000080200780c */ /* 0x000fe40001f64270 */
[C---:B------:R-:W-:Y:S02]  /*9fb0*/  ISETP.GT.AND P0, PT, R0.reuse, 0xf9, PT ;  /* 0x000000f90000780c */ /* 0x040fe40003f04270 */
[----:B------:R-:W-:Y:S01]  /*9fc0*/  ISETP.GT.AND P1, PT, R0, 0xf8, PT ;  /* 0x000000f80000780c */ /* 0x000fe20003f24270 */
[----:B------:R-:W-:Y:S01]  /*9fd0*/  @P6 STG.E.U16 desc[UR50][R6.64+0x1d2], R143 ;  /* 0x0001d28f06006986 */ /* 0x000fe2000c101532 */
[----:B------:R-:W-:-:S02]  /*9fe0*/  ISETP.GT.AND P2, PT, R2, 0x8, P2 ;  /* 0x000000080200780c */ /* 0x000fc40001744270 */
[C---:B------:R-:W-:Y:S01]  /*9ff0*/  ISETP.GT.AND P6, PT, R2.reuse, RZ, P1 ;  /* 0x000000ff0200720c */ /* 0x040fe20000fc4270 */
[----:B------:R-:W-:Y:S01]  /*a000*/  @P5 STG.E.U16 desc[UR50][R4.64+0x1e0], R144 ;  /* 0x0001e09004005986 */ /* 0x000fe2000c101532 */
[C---:B------:R-:W-:Y:S01]  /*a010*/  ISETP.GT.AND P5, PT, R2.reuse, RZ, P0 ;  /* 0x000000ff0200720c */ /* 0x040fe200007a4270 */
[----:B------:R-:W-:Y:S01]  /*a020*/  @P4 IMAD.MOV.U32 R3, RZ, RZ, R5 ;  /* 0x000000ffff034224 */ /* 0x000fe200078e0005 */
[C---:B------:R-:W-:Y:S02]  /*a030*/  ISETP.GT.AND P1, PT, R2.reuse, 0x8, P1 ;  /* 0x000000080200780c */ /* 0x040fe40000f24270 */
[----:B------:R-:W-:Y:S01]  /*a040*/  ISETP.GT.AND P0, PT, R2, 0x8, P0 ;  /* 0x000000080200780c */ /* 0x000fe20000704270 */
[----:B------:R-:W-:Y:S01]  /*a050*/  @P4 IMAD.MOV.U32 R2, RZ, RZ, R4 ;  /* 0x000000ffff024224 */ /* 0x000fe200078e0004 */
[----:B------:R-:W-:Y:S02]  /*a060*/  F2FP.F16.F32.PACK_AB R145, RZ, R145 ;  /* 0x00000091ff91723e */ /* 0x000fe400000000ff */
[----:B------:R-:W-:-:S02]  /*a070*/  F2FP.F16.F32.PACK_AB R146, RZ, R146 ;  /* 0x00000092ff92723e */ /* 0x000fc400000000ff */
[----:B------:R-:W-:Y:S01]  /*a080*/  F2FP.F16.F32.PACK_AB R147, RZ, R147 ;  /* 0x00000093ff93723e */ /* 0x000fe200000000ff */
[----:B------:R0:W-:Y:S01]  /*a090*/  @P4 STG.E.U16 desc[UR50][R2.64+0x1e2], R145 ;  /* 0x0001e29102004986 */ /* 0x0001e2000c101532 */
[----:B------:R-:W-:Y:S02]  /*a0a0*/  F2FP.F16.F32.PACK_AB R148, RZ, R148 ;  /* 0x00000094ff94723e */ /* 0x000fe400000000ff */
[----:B------:R-:W-:Y:S02]  /*a0b0*/  F2FP.F16.F32.PACK_AB R149, RZ, R149 ;  /* 0x00000095ff95723e */ /* 0x000fe400000000ff */
[----:B------:R-:W-:Y:S02]  /*a0c0*/  F2FP.F16.F32.PACK_AB R150, RZ, R150 ;  /* 0x00000096ff96723e */ /* 0x000fe400000000ff */
[----:B------:R-:W-:Y:S01]  /*a0d0*/  F2FP.F16.F32.PACK_AB R151, RZ, R151 ;  /* 0x00000097ff97723e */ /* 0x000fe200000000ff */
[----:B0-----:R-:W-:Y:S02]  /*a0e0*/  @P3 IMAD.MOV.U32 R2, RZ, RZ, R6 ;  /* 0x000000ffff023224 */ /* 0x001fe400078e0006 */
[----:B------:R-:W-:-:S05]  /*a0f0*/  @P3 IMAD.MOV.U32 R3, RZ, RZ, R7 ;  /* 0x000000ffff033224 */ /* 0x000fca00078e0007 */
[----:B------:R0:W-:Y:S02]  /*a100*/  @P3 STG.E.U16 desc[UR50][R2.64+0x1e0], R146 ;  /* 0x0001e09202003986 */ /* 0x0001e4000c101532 */
[----:B0-----:R-:W-:Y:S02]  /*a110*/  @P2 IMAD.MOV.U32 R2, RZ, RZ, R6 ;  /* 0x000000ffff022224 */ /* 0x001fe400078e0006 */
[----:B------:R-:W-:-:S05]  /*a120*/  @P2 IMAD.MOV.U32 R3, RZ, RZ, R7 ;  /* 0x000000ffff032224 */ /* 0x000fca00078e0007 */
[----:B------:R0:W-:Y:S02]  /*a130*/  @P2 STG.E.U16 desc[UR50][R2.64+0x1e2], R147 ;  /* 0x0001e29302002986 */ /* 0x0001e4000c101532 */
[----:B0-----:R-:W-:Y:S02]  /*a140*/  @P6 IMAD.MOV.U32 R2, RZ, RZ, R4 ;  /* 0x000000ffff026224 */ /* 0x001fe400078e0004 */
[----:B------:R-:W-:-:S05]  /*a150*/  @P6 IMAD.MOV.U32 R3, RZ, RZ, R5 ;  /* 0x000000ffff036224 */ /* 0x000fca00078e0005 */
[----:B------:R0:W-:Y:S04]  /*a160*/  @P6 STG.E.U16 desc[UR50][R2.64+0x1f0], R148 ;  /* 0x0001f09402006986 */ /* 0x0001e8000c101532 */
[----:B------:R1:W-:Y:S01]  /*a170*/  @P5 STG.E.U16 desc[UR50][R4.64+0x1f2], R149 ;  /* 0x0001f29504005986 */ /* 0x0003e2000c101532 */
[----:B0-----:R-:W-:Y:S02]  /*a180*/  @P1 IMAD.MOV.U32 R2, RZ, RZ, R6 ;  /* 0x000000ffff021224 */ /* 0x001fe400078e0006 */
[----:B------:R-:W-:-:S05]  /*a190*/  @P1 IMAD.MOV.U32 R3, RZ, RZ, R7 ;  /* 0x000000ffff031224 */ /* 0x000fca00078e0007 */
[----:B------:R1:W-:Y:S04]  /*a1a0*/  @P1 STG.E.U16 desc[UR50][R2.64+0x1f0], R150 ;  /* 0x0001f09602001986 */ /* 0x0003e8000c101532 */
[----:B------:R1:W-:Y:S02]  /*a1b0*/  @P0 STG.E.U16 desc[UR50][R6.64+0x1f2], R151 ;  /* 0x0001f29706000986 */ /* 0x0003e4000c101532 */
.L_x_285:
[----:B------:R-:W-:Y:S05]  /*a1c0*/  BSYNC B0 ;  /* 0x0000000000007941 */ /* 0x000fea0003800000 */
.L_x_31:
[----:B-1----:R-:W-:Y:S01]  /*a1d0*/  IMAD.U32 R2, RZ, RZ, UR36 ;  /* 0x00000024ff027e24 */ /* 0x002fe2000f8e00ff */
[----:B------:R-:W-:Y:S01]  /*a1e0*/  ULDC.64 UR4, c[0x0][0x650] ;  /* 0x0001940000047ab9 */ /* 0x000fe20000000a00 */
[----:B0-----:R-:W-:Y:S01]  /*a1f0*/  IMAD.U32 R0, RZ, RZ, UR39 ;  /* 0x00000027ff007e24 */ /* 0x001fe2000f8e00ff */
[----:B------:R0:W-:Y:S01]  /*a200*/  SYNCS.ARRIVE.TRANS64.A1T0 RZ, [R158+UR46], RZ ;  /* 0x000000ff9eff79a7 */ /* 0x0001e2000810002e */
[----:B------:R-:W-:Y:S01]  /*a210*/  IMAD.U32 R3, RZ, RZ, UR37 ;  /* 0x00000025ff037e24 */ /* 0x000fe2000f8e00ff */
[C---:B------:R-:W-:Y:S01]  /*a220*/  LEA R16, P0, R2.reuse, R16, 0x1 ;  /* 0x0000001002107211 */ /* 0x040fe200078008ff */
[----:B-----5:R-:W-:Y:S02]  /*a230*/  IMAD.MOV.U32 R18, RZ, RZ, -0x1 ;  /* 0xffffffffff127424 */ /* 0x020fe400078e00ff */
[----:B------:R-:W-:Y:S01]  /*a240*/  IMAD.MOV.U32 R19, RZ, RZ, -0x1 ;  /* 0xffffffffff137424 */ /* 0x000fe200078e00ff */
[----:B------:R-:W-:Y:S01]  /*a250*/  LEA.HI.X R17, R2, R17, R0, 0x1, P0 ;  /* 0x0000001102117211 */ /* 0x000fe200000f0c00 */
[----:B------:R-:W-:Y:S01]  /*a260*/  IMAD.MOV.U32 R2, RZ, RZ, -0x1 ;  /* 0xffffffffff027424 */ /* 0x000fe200078e00ff */
[----:B------:R-:W-:-:S02]  /*a270*/  ISETP.GE.U32.AND P0, PT, R16, UR4, PT ;  /* 0x0000000410007c0c */ /* 0x000fc4000bf06070 */
[----:B------:R-:W-:Y:S02]  /*a280*/  PRMT R0, RZ, 0x7610, R0 ;  /* 0x00007610ff007816 */ /* 0x000fe40000000000 */
[----:B------:R-:W-:-:S13]  /*a290*/  ISETP.GE.U32.AND.EX P0, PT, R17, UR5, PT, P0 ;  /* 0x0000000511007c0c */ /* 0x000fda000bf06100 */
[----:B0-----:R-:W-:Y:S05]  /*a2a0*/  @P0 BRA `(.L_x_286) ;  /* 0x00000004008c0947 */ /* 0x001fea0003800000 */
[----:B------:R-:W0:Y:S01]  /*a2b0*/  S2UR UR7, SR_CTAID.X ;  /* 0x00000000000779c3 */ /* 0x000e220000002500 */
[----:B------:R-:W-:Y:S01]  /*a2c0*/  ULDC.64 UR4, c[0x0][0x628] ;  /* 0x00018a0000047ab9 */ /* 0x000fe20000000a00 */
[----:B------:R-:W-:Y:S01]  /*a2d0*/  ULDC UR6, c[0x0][0x150] ;  /* 0x0000540000067ab9 */ /* 0x000fe20000000800 */
[----:B------:R-:W-:Y:S01]  /*a2e0*/  ISETP.NE.U32.AND P0, PT, RZ, UR4, PT ;  /* 0x00000004ff007c0c */ /* 0x000fe2000bf05070 */
[----:B------:R-:W-:Y:S01]  /*a2f0*/  ULDC UR15, c[0x0][0x630] ;  /* 0x00018c00000f7ab9 */ /* 0x000fe20000000800 */
[C---:B------:R-:W-:Y:S01]  /*a300*/  R2UR UR16, R16.reuse ;  /* 0x00000000101072ca */ /* 0x040fe200000e0000 */
[----:B------:R-:W-:Y:S01]  /*a310*/  ULDC UR18, c[0x0][0x154] ;  /* 0x0000550000127ab9 */ /* 0x000fe20000000800 */
[----:B------:R-:W-:Y:S01]  /*a320*/  ISETP.NE.AND.EX P0, PT, RZ, UR5, PT, P0 ;  /* 0x00000005ff007c0c */ /* 0x000fe2000bf05300 */
[----:B------:R-:W1:Y:S01]  /*a330*/  S2UR UR19, SR_CTAID.Y ;  /* 0x00000000001379c3 */ /* 0x000e620000002600 */
[----:B------:R-:W-:Y:S02]  /*a340*/  R2UR UR17, R17 ;  /* 0x00000000111172ca */ /* 0x000fe400000e0000 */
[----:B------:R-:W-:-:S02]  /*a350*/  R2UR UR12, R16 ;  /* 0x00000000100c72ca */ /* 0x000fc400000e0000 */
[----:B------:R-:W-:Y:S02]  /*a360*/  R2UR UR13, R17 ;  /* 0x00000000110d72ca */ /* 0x000fe400000e0000 */
[----:B0-----:R-:W-:-:S05]  /*a370*/  I2FP.F32.U32 R0, UR7 ;  /* 0x0000000700007c45 */ /* 0x001fca0008201000 */
[----:B------:R-:W-:-:S04]  /*a380*/  FMUL R0, R0, UR6 ;  /* 0x0000000600007c20 */ /* 0x000fc80008400000 */
[----:B------:R0:W0:Y:S01]  /*a390*/  F2I.U32.TRUNC.NTZ R2, R0 ;  /* 0x0000000000027305 */ /* 0x000022000020f000 */
[----:B-1----:R-:W-:Y:S05]  /*a3a0*/  @!P0 BRA `(.L_x_287) ;  /* 0x0000000000308947 */ /* 0x002fea0003800000 */
        /* <DEDUP_REMOVED lines=12> */
.L_x_287:
[----:B------:R-:W-:Y:S01]  /*a470*/  USHF.R.U64 UR6, UR12, UR15, UR13 ;  /* 0x0000000f0c067299 */ /* 0x000fe2000800120d */
[----:B0-----:R-:W-:Y:S01]  /*a480*/  I2FP.F32.U32 R0, UR19 ;  /* 0x0000001300007c45 */ /* 0x001fe20008201000 */
[----:B------:R-:W-:Y:S01]  /*a490*/  USHF.R.U32.HI UR4, URZ, UR15, UR13 ;  /* 0x0000000f3f047299 */ /* 0x000fe2000801160d */
[----:B------:R-:W-:Y:S01]  /*a4a0*/  R2UR UR14, R2 ;  /* 0x00000000020e72ca */ /* 0x000fe200000e0000 */
[----:B------:R-:W-:Y:S02]  /*a4b0*/  UIADD3 UR9, UP0, URZ, -UR6, URZ ;  /* 0x800000063f097290 */ /* 0x000fe4000ff1e03f */
[----:B------:R-:W-:Y:S01]  /*a4c0*/  FMUL R0, R0, UR18 ;  /* 0x0000001200007c20 */ /* 0x000fe20008400000 */
[----:B------:R-:W-:Y:S01]  /*a4d0*/  ULDC.64 UR12, c[0x0][0x620] ;  /* 0x00018800000c7ab9 */ /* 0x000fe20000000a00 */
[----:B------:R-:W-:Y:S01]  /*a4e0*/  UIADD3.X UR4, URZ, ~UR4, URZ, UP0, !UPT ;  /* 0x800000043f047290 */ /* 0x000fe200087fe43f */
[----:B------:R-:W-:Y:S01]  /*a4f0*/  UMOV UR10, UR16 ;  /* 0x00000010000a7c82 */ /* 0x000fe20008000000 */
[----:B------:R-:W-:-:S02]  /*a500*/  UMOV UR11, UR17 ;  /* 0x00000011000b7c82 */ /* 0x000fc40008000000 */
[----:B------:R-:W0:Y:S01]  /*a510*/  F2I.U32.TRUNC.NTZ R0, R0 ;  /* 0x0000000000007305 */ /* 0x000e22000020f000 */
[----:B------:R-:W-:Y:S02]  /*a520*/  UIMAD UR4, UR4, UR12, URZ ;  /* 0x0000000c040472a4 */ /* 0x000fe4000f8e023f */
        /* <DEDUP_REMOVED lines=9> */
[----:B------:R-:W-:Y:S01]  /*a5c0*/  USHF.R.U64 UR12, UR10, UR13, UR11 ;  /* 0x0000000d0a0c7299 */ /* 0x000fe2000800120b */
[----:B0-----:R-:W-:Y:S01]  /*a5d0*/  R2UR UR16, R0 ;  /* 0x00000000001072ca */ /* 0x001fe200000e0000 */
[----:B------:R-:W-:Y:S01]  /*a5e0*/  USHF.R.U32.HI UR10, URZ, UR13, UR11 ;  /* 0x0000000d3f0a7299 */ /* 0x000fe2000801160b */
[----:B------:R-:W-:Y:S01]  /*a5f0*/  ISETP.NE.AND.EX P0, PT, RZ, UR5, PT, P0 ;  /* 0x00000005ff007c0c */ /* 0x000fe2000bf05300 */
[----:B------:R-:W-:Y:S01]  /*a600*/  ULDC UR17, c[0x0][0x608] ;  /* 0x0001820000117ab9 */ /* 0x000fe20000000800 */
[----:B------:R-:W-:-:S02]  /*a610*/  ULOP3.LUT UR23, URZ, UR18, URZ, 0x33, !UPT ;  /* 0x000000123f177292 */ /* 0x000fc4000f8e333f */
[----:B------:R-:W-:Y:S02]  /*a620*/  USHF.R.U64 UR18, UR12, UR17, UR10 ;  /* 0x000000110c127299 */ /* 0x000fe4000800120a */
[----:B------:R-:W-:Y:S01]  /*a630*/  USHF.R.U32.HI UR10, URZ, UR17, UR10 ;  /* 0x000000113f0a7299 */ /* 0x000fe2000801160a */
[----:B------:R-:W-:Y:S01]  /*a640*/  UMOV UR20, 0x1 ;  /* 0x0000000100147882 */ /* 0x000fe20000000000 */
[----:B------:R-:W-:Y:S02]  /*a650*/  UIADD3 UR14, -UR14, URZ, URZ ;  /* 0x0000003f0e0e7290 */ /* 0x000fe4000fffe13f */
[----:B------:R-:W-:Y:S02]  /*a660*/  USHF.L.U32 UR13, UR20, UR22, URZ ;  /* 0x00000016140d7299 */ /* 0x000fe4000800063f */
[----:B------:R-:W-:Y:S01]  /*a670*/  USHF.R.U64 UR20, UR18, UR22, UR10 ;  /* 0x0000001612147299 */ /* 0x000fe2000800120a */
[----:B------:R-:W-:Y:S01]  /*a680*/  ULDC UR15, c[0x0][0x144] ;  /* 0x00005100000f7ab9 */ /* 0x000fe20000000800 */
[----:B------:R-:W-:Y:S01]  /*a690*/  ULDC UR8, c[0x0][0x600] ;  /* 0x0001800000087ab9 */ /* 0x000fe20000000800 */
[----:B------:R-:W-:-:S02]  /*a6a0*/  UIADD3 UR21, -UR16, URZ, URZ ;  /* 0x0000003f10157290 */ /* 0x000fc4000fffe13f */
[----:B------:R-:W-:Y:S02]  /*a6b0*/  USHF.R.U32.HI UR17, URZ, UR22, UR10 ;  /* 0x000000163f117299 */ /* 0x000fe4000801160a */
[----:B------:R-:W-:Y:S02]  /*a6c0*/  UIADD3 UR9, UR8, -0x1, URZ ;  /* 0xffffffff08097890 */ /* 0x000fe4000fffe03f */
        /* <DEDUP_REMOVED lines=16> */
.L_x_288:
[----:B------:R-:W-:Y:S01]  /*a7d0*/  UISETP.NE.AND UP0, UPT, UR40, URZ, UPT ;  /* 0x0000003f2800728c */ /* 0x000fe2000bf05270 */
[----:B------:R-:W-:Y:S01]  /*a7e0*/  IMAD.MOV.U32 R0, RZ, RZ, 0x1 ;  /* 0x00000001ff007424 */ /* 0x000fe200078e00ff */
[----:B------:R-:W-:Y:S01]  /*a7f0*/  USHF.R.U64 UR4, UR16, UR24, UR17 ;  /* 0x0000001810047299 */ /* 0x000fe20008001211 */
[----:B------:R-:W-:Y:S01]  /*a800*/  IMAD.U32 R19, RZ, RZ, UR6 ;  /* 0x00000006ff137e24 */ /* 0x000fe2000f8e00ff */
[----:B------:R-:W-:Y:S02]  /*a810*/  ULOP3.LUT UR18, UR18, UR23, URZ, 0xc0, !UPT ;  /* 0x0000001712127292 */ /* 0x000fe4000f8ec03f */
[----:B------:R-:W-:Y:S02]  /*a820*/  UIADD3 UR5, -UR4, URZ, URZ ;  /* 0x0000003f04057290 */ /* 0x000fe4000fffe13f */
[----:B------:R-:W-:Y:S02]  /*a830*/  ULOP3.LUT UR9, UR12, UR9, URZ, 0xc0, !UPT ;  /* 0x000000090c097292 */ /* 0x000fe4000f8ec03f */
[----:B------:R-:W-:-:S02]  /*a840*/  UIMAD UR4, UR13, UR4, UR18 ;  /* 0x000000040d0472a4 */ /* 0x000fc4000f8e0212 */
[----:B------:R-:W-:Y:S02]  /*a850*/  @UP0 UIMAD UR22, UR26, UR21, UR19 ;  /* 0x000000151a1602a4 */ /* 0x000fe4000f8e0213 */
[----:B------:R-:W-:Y:S01]  /*a860*/  UIMAD UR5, UR5, UR25, UR20 ;  /* 0x00000019050572a4 */ /* 0x000fe2000f8e0214 */
[----:B------:R-:W-:Y:S02]  /*a870*/  ULDC UR7, c[0x0][0x610] ;  /* 0x0001840000077ab9 */ /* 0x000fe40000000800 */
[----:B------:R-:W-:Y:S02]  /*a880*/  UIMAD UR4, UR4, UR7, UR22 ;  /* 0x00000007040472a4 */ /* 0x000fe4000f8e0216 */
[----:B------:R-:W-:-:S04]  /*a890*/  UIMAD UR5, UR5, UR8, UR9 ;  /* 0x00000008050572a4 */ /* 0x000fc8000f8e0209 */
[----:B------:R-:W-:Y:S02]  /*a8a0*/  USEL UR7, UR5, UR4, !UP0 ;  /* 0x0000000405077287 */ /* 0x000fe4000c000000 */
[----:B------:R-:W-:-:S04]  /*a8b0*/  USEL UR4, UR4, UR5, !UP0 ;  /* 0x0000000504047287 */ /* 0x000fc8000c000000 */
[----:B------:R-:W-:Y:S02]  /*a8c0*/  IMAD.U32 R2, RZ, RZ, UR7 ;  /* 0x00000007ff027e24 */ /* 0x000fe4000f8e00ff */
[----:B------:R-:W-:-:S07]  /*a8d0*/  IMAD.U32 R18, RZ, RZ, UR4 ;  /* 0x00000004ff127e24 */ /* 0x000fce000f8e00ff */
.L_x_286:
[----:B------:R-:W-:Y:S02]  /*a8e0*/  LOP3.LUT P0, RZ, R0, 0xff, RZ, 0xc0, !PT ;  /* 0x000000ff00ff7812 */ /* 0x000fe4000780c0ff */
[----:B------:R-:W-:-:S11]  /*a8f0*/  LOP3.LUT R166, R166, 0x1, RZ, 0x3c, !PT ;  /* 0x00000001a6a67812 */ /* 0x000fd600078e3cff */
[----:B------:R-:W-:Y:S05]  /*a900*/  @P0 BRA `(.L_x_289) ;  /* 0xffffff6800fc0947 */ /* 0x000fea000383ffff */
[----:B------:R-:W-:Y:S05]  /*a910*/  EXIT ;  /* 0x000000000000794d */ /* 0x000fea0003800000 */
.L_x_12:
[----:B------:R-:W-:-:S08]  /*a920*/  ISETP.NE.AND P0, PT, RZ, UR8, PT ;  /* 0x00000008ff007c0c */ /* 0x000fd0000bf05270 */
[----:B-----5:R-:W0:-:S00]  /*a930*/  USETMAXREG.DEALLOC.CTAPOOL 0x28 ;  /* 0x00000028000079c8 */ /* 0x020e0000080e0500 */
[----:B------:R-:W-:Y:S05]  /*a940*/  @P0 EXIT ;  /* 0x000000000000094d */ /* 0x000fea0003800000 */
[----:B0-----:R-:W-:Y:S01]  /*a950*/  LOP3.LUT P0, RZ, R5, 0xff, RZ, 0xc0, !PT ;  /* 0x000000ff05ff7812 */ /* 0x001fe2000780c0ff */
[----:B------:R-:W-:Y:S02]  /*a960*/  IMAD.MOV.U32 R8, RZ, RZ, 0x1 ;  /* 0x00000001ff087424 */ /* 0x000fe400078e00ff */
[----:B------:R-:W-:-:S10]  /*a970*/  IMAD.MOV.U32 R0, RZ, RZ, RZ ;  /* 0x000000ffff007224 */ /* 0x000fd400078e00ff */
[----:B------:R-:W-:Y:S05]  /*a980*/  @!P0 BRA `(.L_x_290) ;  /* 0x0000000c005c8947 */ /* 0x000fea0003800000 */
[----:B------:R-:W-:Y:S01]  /*a990*/  LOP3.LUT P0, RZ, R4, 0x1f, RZ, 0xc0, !PT ;  /* 0x0000001f04ff7812 */ /* 0x000fe2000780c0ff */
[----:B------:R-:W-:Y:S01]  /*a9a0*/  ULDC UR5, c[0x0][0x658] ;  /* 0x0001960000057ab9 */ /* 0x000fe20000000800 */
[----:B------:R-:W-:Y:S01]  /*a9b0*/  UMOV UR6, 0xffffffff ;  /* 0xffffffff00067882 */ /* 0x000fe20000000000 */
[----:B------:R-:W-:Y:S01]  /*a9c0*/  BSSY B0, `(.L_x_290) ;  /* 0x00000d3000007945 */ /* 0x000fe20003800000 */
[----:B------:R-:W-:Y:S01]  /*a9d0*/  USHF.L.U32 UR6, UR6, UR5, URZ ;  /* 0x0000000506067299 */ /* 0x000fe2000800063f */
[C---:B------:R-:W-:Y:S01]  /*a9e0*/  ISETP.NE.AND P3, PT, R3.reuse, RZ, PT ;  /* 0x000000ff0300720c */ /* 0x040fe20003f65270 */
[----:B------:R-:W-:Y:S01]  /*a9f0*/  IMAD.MOV.U32 R9, RZ, RZ, 0x1 ;  /* 0x00000001ff097424 */ /* 0x000fe200078e00ff */
[----:B------:R-:W-:Y:S01]  /*aa00*/  ISETP.NE.OR P0, PT, R3, RZ, !P0 ;  /* 0x000000ff0300720c */ /* 0x000fe20004705670 */
[----:B------:R-:W-:Y:S01]  /*aa10*/  IMAD.MOV.U32 R8, RZ, RZ, 0x1 ;  /* 0x00000001ff087424 */ /* 0x000fe200078e00ff */
[----:B------:R-:W-:Y:S01]  /*aa20*/  ULDC UR4, c[0x0][0x600] ;  /* 0x0001800000047ab9 */ /* 0x000fe20000000800 */
[----:B------:R-:W-:Y:S01]  /*aa30*/  IMAD.MOV.U32 R0, RZ, RZ, RZ ;  /* 0x000000ffff007224 */ /* 0x000fe200078e00ff */
[----:B------:R-:W-:Y:S01]  /*aa40*/  UMOV UR7, 0x1 ;  /* 0x0000000100077882 */ /* 0x000fe20000000000 */
[----:B------:R-:W-:-:S02]  /*aa50*/  UIADD3 UR28, UR41, 0x1, URZ ;  /* 0x00000001291c7890 */ /* 0x000fc4000fffe03f */
[----:B------:R-:W-:Y:S02]  /*aa60*/  ULOP3.LUT UR29, UR38, 0x2, URZ, 0xfc, !UPT ;  /* 0x00000002261d7892 */ /* 0x000fe4000f8efc3f */
[----:B------:R-:W-:Y:S02]  /*aa70*/  UIADD3 UR4, UR4, -0x1, URZ ;  /* 0xffffffff04047890 */ /* 0x000fe4000fffe03f */
[----:B------:R-:W-:Y:S02]  /*aa80*/  USHF.L.U32 UR5, UR7, UR5, URZ ;  /* 0x0000000507057299 */ /* 0x000fe4000800063f */
[----:B------:R-:W-:Y:S01]  /*aa90*/  ULOP3.LUT UR6, URZ, UR6, URZ, 0x33, !UPT ;  /* 0x000000063f067292 */ /* 0x000fe2000f8e333f */
[----:B------:R-:W-:-:S11]  /*aaa0*/  ULDC.64 UR22, c[0x0][0x198] ;  /* 0x0000660000167ab9 */ /* 0x000fd60000000a00 */
.L_x_302:
[----:B------:R-:W-:-:S03]  /*aab0*/  UMOV UR7, 0xffffffff ;  /* 0xffffffff00077882 */ /* 0x000fc60000000000 */
[----:B------:R-:W-:Y:S05]  /*aac0*/  BRA.DIV UR7, `(.L_x_291) ;  /* 0x0000000e07dc7947 */ /* 0x000fea000b800000 */
[----:B------:R-:W-:-:S13]  /*aad0*/  ELECT P6, URZ, PT ;  /* 0x00000000003f782f */ /* 0x000fda00038c0000 */
.L_x_313:
[----:B------:R-:W-:Y:S04]  /*aae0*/  BSSY B1, `(.L_x_292) ;  /* 0x000004b000017945 */ /* 0x000fe80003800000 */
[----:B------:R-:W-:Y:S05]  /*aaf0*/  @!P6 BRA `(.L_x_293) ;  /* 0x000000040024e947 */ /* 0x000fea0003800000 */
[----:B------:R-:W0:Y:S02]  /*ab00*/  LDC R3, c[0x0][0x28c] ;  /* 0x0000a300ff037b82 */ /* 0x000e240000000800 */
[----:B0-----:R-:W-:-:S13]  /*ab10*/  ISETP.GE.AND P1, PT, R3, 0x1, PT ;  /* 0x000000010300780c */ /* 0x001fda0003f26270 */
[----:B------:R-:W-:Y:S05]  /*ab20*/  @!P1 BRA `(.L_x_293) ;  /* 0x0000000400189947 */ /* 0x000fea0003800000 */
[----:B------:R-:W-:Y:S02]  /*ab30*/  IMAD.SHL.U32 R6, R2, 0x100, RZ ;  /* 0x0000010002067824 */ /* 0x000fe400078e00ff */
[----:B------:R-:W-:Y:S02]  /*ab40*/  IMAD.SHL.U32 R18, R18, 0x40, RZ ;  /* 0x0000004012127824 */ /* 0x000fe400078e00ff */
[----:B------:R-:W-:Y:S02]  /*ab50*/  IMAD.MOV.U32 R11, RZ, RZ, RZ ;  /* 0x000000ffff0b7224 */ /* 0x000fe400078e00ff */
[----:B------:R-:W-:Y:S02]  /*ab60*/  IMAD.U32 R12, RZ, RZ, UR28 ;  /* 0x0000001cff0c7e24 */ /* 0x000fe4000f8e00ff */
[----:B------:R-:W-:Y:S02]  /*ab70*/  IMAD.MOV.U32 R2, RZ, RZ, R8 ;  /* 0x000000ffff027224 */ /* 0x000fe400078e0008 */
[----:B------:R-:W-:-:S02]  /*ab80*/  IMAD.MOV.U32 R3, RZ, RZ, R0 ;  /* 0x000000ffff037224 */ /* 0x000fc400078e0000 */
[C---:B------:R-:W-:Y:S02]  /*ab90*/  VIADD R13, R6.reuse, 0x40 ;  /* 0x00000040060d7836 */ /* 0x040fe40000000000 */
[C---:B------:R-:W-:Y:S02]  /*aba0*/  VIADD R14, R6.reuse, 0x80 ;  /* 0x00000080060e7836 */ /* 0x040fe40000000000 */
[----:B------:R-:W-:-:S07]  /*abb0*/  VIADD R15, R6, 0xc0 ;  /* 0x000000c0060f7836 */ /* 0x000fce0000000000 */
.L_x_297:
[----:B------:R-:W0:Y:S01]  /*abc0*/  S2R R5, SR_CgaCtaId ;  /* 0x0000000000057919 */ /* 0x000e220000008800 */
[----:B------:R-:W-:-:S04]  /*abd0*/  MOV R4, 0x400 ;  /* 0x0000040000047802 */ /* 0x000fc80000000f00 */
[----:B0-----:R-:W-:Y:S02]  /*abe0*/  LEA R10, R5, R4, 0x18 ;  /* 0x00000004050a7211 */ /* 0x001fe400078ec0ff */
[----:B------:R-:W-:Y:S01]  /*abf0*/  SHF.L.U32 R4, R2, 0x1f, RZ ;  /* 0x0000001f02047819 */ /* 0x000fe200000006ff */
[----:B------:R-:W0:Y:S02]  /*ac00*/  @!P3 LDC R5, c[0x0][0x500] ;  /* 0x00014000ff05bb82 */ /* 0x000e240000000800 */
[----:B------:R-:W-:-:S04]  /*ac10*/  IMAD R7, R3, 0x8, R10 ;  /* 0x0000000803077824 */ /* 0x000fc800078e020a */
[----:B------:R-:W1:Y:S02]  /*ac20*/  SYNCS.PHASECHK.TRANS64.TRYWAIT P1, [R7+URZ+0x10], R4 ;  /* 0x00001004070075a7 */ /* 0x000e64000802017f */
[----:B-1----:R-:W-:Y:S05]  /*ac30*/  @!P1 BRA `(.L_x_294) ;  /* 0x0000000c00a09947 */ /* 0x002fea0003800000 */
.L_x_314:
[----:B------:R-:W-:Y:S01]  /*ac40*/  UPRMT UR7, UR29, 0x9910, URZ ;  /* 0x000099101d077896 */ /* 0x000fe2000800003f */
[----:B0-----:R0:W-:Y:S03]  /*ac50*/  @!P3 SYNCS.ARRIVE.TRANS64 RZ, [R7+URZ], R5 ;  /* 0x0000000507ffb9a7 */ /* 0x0011e6000800003f */
[----:B------:R-:W-:-:S06]  /*ac60*/  UISETP.NE.AND UP0, UPT, UR7, 0x2, UPT ;  /* 0x000000020700788c */ /* 0x000fcc000bf05270 */
[----:B------:R-:W-:-:S13]  /*ac70*/  PLOP3.LUT P1, PT, PT, PT, UP0, 0x80, 0x0 ;  /* 0x000000000000781c */ /* 0x000fda0003f2f008 */
[----:B0-----:R-:W-:Y:S05]  /*ac80*/  @P1 BRA `(.L_x_295) ;  /* 0x0000000000041947 */ /* 0x001fea0003800000 */
[----:B------:R-:W-:Y:S01]  /*ac90*/  BPT.TRAP 0x1 ;  /* 0x000000040000795c */ /* 0x000fe20000300000 */
.L_x_295:
[----:B------:R-:W-:Y:S05]  /*aca0*/  @P0 BRA `(.L_x_296) ;  /* 0x0000000000040947 */ /* 0x000fea0003800000 */
[----:B------:R-:W-:Y:S01]  /*acb0*/  BPT.TRAP 0x1 ;  /* 0x000000040000795c */ /* 0x000fe20000300000 */
.L_x_296:
[C-C-:B-1----:R-:W-:Y:S01]  /*acc0*/  IMAD R4, R3.reuse, 0x4000, R10.reuse ;  /* 0x0000400003047824 */ /* 0x142fe200078e020a */
[----:B------:R-:W-:Y:S01]  /*acd0*/  R2UR UR10, R18 ;  /* 0x00000000120a72ca */ /* 0x000fe200000e0000 */
[----:B------:R-:W-:Y:S01]  /*ace0*/  IMAD R10, R3, 0x10000, R10 ;  /* 0x00010000030a7824 */ /* 0x000fe200078e020a */
[----:B------:R-:W-:Y:S01]  /*acf0*/  UIADD3 UR14, UP0, UR22, 0xf0, URZ ;  /* 0x000000f0160e7890 */ /* 0x000fe2000ff1e03f */
[----:B------:R-:W-:Y:S01]  /*ad00*/  R2UR UR9, R7 ;  /* 0x00000000070972ca */ /* 0x000fe200000e0000 */
[----:B------:R-:W-:Y:S01]  /*ad10*/  UIADD3 UR16, UP1, UR22, 0x1f0, URZ ;  /* 0x000001f016107890 */ /* 0x000fe2000ff3e03f */
[----:B------:R-:W-:Y:S01]  /*ad20*/  R2UR UR7, R4 ;  /* 0x00000000040772ca */ /* 0x000fe200000e0000 */
[----:B------:R-:W-:Y:S01]  /*ad30*/  UIADD3.X UR15, URZ, UR23, URZ, UP0, !UPT ;  /* 0x000000173f0f7290 */ /* 0x000fe200087fe43f */
[----:B------:R-:W-:Y:S01]  /*ad40*/  R2UR UR13, R10 ;  /* 0x000000000a0d72ca */ /* 0x000fe200000e0000 */
[----:B------:R-:W-:Y:S01]  /*ad50*/  UIADD3.X UR17, URZ, UR23, URZ, UP1, !UPT ;  /* 0x000000173f117290 */ /* 0x000fe20008ffe43f */
[----:B------:R-:W-:Y:S01]  /*ad60*/  R2UR UR11, R11 ;  /* 0x000000000b0b72ca */ /* 0x000fe200000e0000 */
[----:B------:R-:W-:Y:S01]  /*ad70*/  VIADD R12, R12, 0xffffffff ;  /* 0xffffffff0c0c7836 */ /* 0x000fe20000000000 */
[----:B------:R-:W-:Y:S01]  /*ad80*/  R2UR UR12, R19 ;  /* 0x00000000130c72ca */ /* 0x000fe200000e0000 */
[----:B------:R-:W-:Y:S01]  /*ad90*/  UMOV UR18, 0x0 ;  /* 0x0000000000127882 */ /* 0x000fe20000000000 */
[----:B------:R-:W-:Y:S01]  /*ada0*/  R2UR UR24, R6 ;  /* 0x00000000061872ca */ /* 0x000fe200000e0000 */
[----:B------:R-:W-:Y:S01]  /*adb0*/  UMOV UR19, 0x10000000 ;  /* 0x1000000000137882 */ /* 0x000fe20000000000 */
[----:B------:R-:W-:Y:S01]  /*adc0*/  R2UR UR25, R13 ;  /* 0x000000000d1972ca */ /* 0x000fe200000e0000 */
[----:B------:R-:W-:Y:S01]  /*add0*/  VIADD R3, R3, 0x1 ;  /* 0x0000000103037836 */ /* 0x000fe20000000000 */
[----:B------:R-:W-:Y:S01]  /*ade0*/  R2UR UR26, R14 ;  /* 0x000000000e1a72ca */ /* 0x000fe200000e0000 */
[----:B------:R-:W-:Y:S01]  /*adf0*/  UIADD3 UR8, UR7, 0x100, URZ ;  /* 0x0000010007087890 */ /* 0x000fe2000fffe03f */
[----:B------:R-:W-:Y:S01]  /*ae00*/  R2UR UR27, R15 ;  /* 0x000000000f1b72ca */ /* 0x000fe200000e0000 */
[----:B------:R-:W-:Y:S01]  /*ae10*/  UIADD3 UR7, UR13, 0x8100, URZ ;  /* 0x000081000d077890 */ /* 0x000fe2000fffe03f */
[----:B------:R-:W-:Y:S01]  /*ae20*/  ISETP.GT.AND P2, PT, R12, 0x1, PT ;  /* 0x000000010c00780c */ /* 0x000fe20003f44270 */
[----:B------:R-:W-:Y:S01]  /*ae30*/  UIADD3 UR20, UR13, 0xc100, URZ ;  /* 0x0000c1000d147890 */ /* 0x000fe2000fffe03f */
[----:B------:R-:W-:Y:S01]  /*ae40*/  ISETP.NE.AND P1, PT, R3, 0x2, PT ;  /* 0x000000020300780c */ /* 0x000fe20003f25270 */
[----:B------:R-:W-:Y:S01]  /*ae50*/  UIADD3 UR21, UR13, 0x10100, URZ ;  /* 0x000101000d157890 */ /* 0x000fe2000fffe03f */
[----:B------:R-:W-:Y:S01]  /*ae60*/  VIADD R11, R11, 0x80 ;  /* 0x000000800b0b7836 */ /* 0x000fe20000000000 */
[----:B------:R-:W-:Y:S01]  /*ae70*/  UIADD3 UR13, UR13, 0x14100, URZ ;  /* 0x000141000d0d7890 */ /* 0x000fe2000fffe03f */
[----:B------:R0:W-:Y:S01]  /*ae80*/  UTMALDG.3D [UR8], [UR14], desc[UR18] ;  /* 0x000012080e0075b4 */ /* 0x0001e20008011000 */
[----:B------:R-:W-:-:S02]  /*ae90*/  SEL R5, RZ, 0x1, P1 ;  /* 0x00000001ff057807 */ /* 0x000fc40000800000 */
[----:B------:R-:W-:Y:S02]  /*aea0*/  SEL R3, R3, RZ, P1 ;  /* 0x000000ff03037207 */ /* 0x000fe40000800000 */
[----:B------:R-:W-:Y:S01]  /*aeb0*/  LOP3.LUT R2, R2, R5, RZ, 0x3c, !PT ;  /* 0x0000000502027212 */ /* 0x000fe200078e3cff */
[----:B0-----:R-:W-:Y:S01]  /*aec0*/  UMOV UR8, UR7 ;  /* 0x0000000700087c82 */ /* 0x001fe20008000000 */
[----:B------:R-:W-:Y:S02]  /*aed0*/  UMOV UR10, UR24 ;  /* 0x00000018000a7c82 */ /* 0x000fe40008000000 */
[----:B------:R0:W-:Y:S02]  /*aee0*/  UTMALDG.3D [UR8], [UR16], desc[UR18] ;  /* 0x00001208100075b4 */ /* 0x0001e40008011000 */
[----:B0-----:R-:W-:Y:S01]  /*aef0*/  UMOV UR8, UR20 ;  /* 0x0000001400087c82 */ /* 0x001fe20008000000 */
[----:B------:R-:W-:Y:S02]  /*af00*/  UMOV UR10, UR25 ;  /* 0x00000019000a7c82 */ /* 0x000fe40008000000 */
[----:B------:R0:W-:Y:S02]  /*af10*/  UTMALDG.3D [UR8], [UR16], desc[UR18] ;  /* 0x00001208100075b4 */ /* 0x0001e40008011000 */
[----:B0-----:R-:W-:Y:S01]  /*af20*/  UMOV UR8, UR21 ;  /* 0x0000001500087c82 */ /* 0x001fe20008000000 */
[----:B------:R-:W-:-:S02]  /*af30*/  UMOV UR10, UR26 ;  /* 0x0000001a000a7c82 */ /* 0x000fc40008000000 */
[----:B------:R0:W-:Y:S02]  /*af40*/  UTMALDG.3D [UR8], [UR16], desc[UR18] ;  /* 0x00001208100075b4 */ /* 0x0001e40008011000 */
[----:B0-----:R-:W-:Y:S01]  /*af50*/  UMOV UR8, UR13 ;  /* 0x0000000d00087c82 */ /* 0x001fe20008000000 */
[----:B------:R-:W-:Y:S02]  /*af60*/  UMOV UR10, UR27 ;  /* 0x0000001b000a7c82 */ /* 0x000fe40008000000 */
[----:B------:R0:W-:Y:S02]  /*af70*/  UTMALDG.3D [UR8], [UR16], desc[UR18] ;  /* 0x00001208100075b4 */ /* 0x0001e40008011000 */
[----:B0-----:R-:W-:Y:S05]  /*af80*/  @P2 BRA `(.L_x_297) ;  /* 0xfffffffc000c2947 */ /* 0x001fea000383ffff */
.L_x_293:
[----:B------:R-:W-:Y:S05]  /*af90*/  BSYNC B1 ;  /* 0x0000000000017941 */ /* 0x000fea0003800000 */
.L_x_292:
[----:B------:R-:W-:Y:S01]  /*afa0*/  LOP3.LUT P4, RZ, R9, 0xff, RZ, 0xc0, !PT ;  /* 0x000000ff09ff7812 */ /* 0x000fe2000788c0ff */
[----:B------:R-:W-:Y:S01]  /*afb0*/  VIADD R0, R0, UR41 ;  /* 0x0000002900007c36 */ /* 0x000fe20008000000 */
[----:B------:R-:W-:Y:S01]  /*afc0*/  ULDC.64 UR8, c[0x0][0x650] ;  /* 0x0001940000087ab9 */ /* 0x000fe20000000a00 */
[----:B------:R-:W-:Y:S01]  /*afd0*/  BSSY B1, `(.L_x_298) ;  /* 0x000006f000017945 */ /* 0x000fe20003800000 */
[----:B------:R-:W-:Y:S01]  /*afe0*/  IMAD.MOV.U32 R18, RZ, RZ, -0x1 ;  /* 0xffffffffff127424 */ /* 0x000fe200078e00ff */
[----:B------:R-:W-:Y:S01]  /*aff0*/  PRMT R9, RZ, 0x7610, R9 ;  /* 0x00007610ff097816 */ /* 0x000fe20000000009 */
[----:B------:R-:W-:Y:S01]  /*b000*/  IMAD.MOV.U32 R19, RZ, RZ, -0x1 ;  /* 0xffffffffff137424 */ /* 0x000fe200078e00ff */
[C---:B------:R-:W-:Y:S02]  /*b010*/  ISETP.GT.U32.AND P1, PT, R0.reuse, 0x1, PT ;  /* 0x000000010000780c */ /* 0x040fe40003f24070 */
[----:B------:R-:W-:Y:S02]  /*b020*/  SHF.R.U32.HI R2, RZ, 0x1, R0 ;  /* 0x00000001ff027819 */ /* 0x000fe40000011600 */
[----:B------:R-:W-:-:S02]  /*b030*/  LOP3.LUT R0, R0, 0x1, RZ, 0xc0, !PT ;  /* 0x0000000100007812 */ /* 0x000fc400078ec0ff */
[----:B------:R-:W0:Y:S01]  /*b040*/  @P4 S2R R4, SR_CgaCtaId ;  /* 0x0000000000044919 */ /* 0x000e220000008800 */
[----:B------:R-:W-:Y:S02]  /*b050*/  @P4 MOV R3, 0x400 ;  /* 0x0000040000034802 */ /* 0x000fe40000000f00 */
[----:B------:R-:W-:-:S04]  /*b060*/  LOP3.LUT R2, R2, 0x1, RZ, 0xc0, !PT ;  /* 0x0000000102027812 */ /* 0x000fc800078ec0ff */
[----:B------:R-:W-:Y:S02]  /*b070*/  ISETP.NE.U32.AND P2, PT, R2, 0x1, PT ;  /* 0x000000010200780c */ /* 0x000fe40003f45070 */
[----:B0-----:R-:W-:Y:S01]  /*b080*/  @P4 LEA R3, R4, R3, 0x18 ;  /* 0x0000000304034211 */ /* 0x001fe200078ec0ff */
[----:B------:R-:W-:-:S03]  /*b090*/  IMAD.U32 R4, RZ, RZ, UR41 ;  /* 0x00000029ff047e24 */ /* 0x000fc6000f8e00ff */
[----:B------:R0:W-:Y:S01]  /*b0a0*/  @P4 SYNCS.ARRIVE.TRANS64.A1T0 RZ, [R3+URZ+0x58], RZ ;  /* 0x000058ff03ff49a7 */ /* 0x0001e2000810003f */
[----:B------:R-:W-:Y:S02]  /*b0b0*/  IADD3 R16, P4, R16, UR36, RZ ;  /* 0x0000002410107c10 */ /* 0x000fe4000ff9e0ff */
[----:B------:R-:W-:Y:S02]  /*b0c0*/  ISETP.LT.U32.AND P1, PT, R4, 0x2, P1 ;  /* 0x000000020400780c */ /* 0x000fe40000f21070 */
[----:B------:R-:W-:Y:S02]  /*b0d0*/  IADD3.X R17, R17, UR39, RZ, P4, !PT ;  /* 0x0000002711117c10 */ /* 0x000fe4000a7fe4ff */
[----:B------:R-:W-:Y:S02]  /*b0e0*/  ISETP.GE.U32.AND P4, PT, R16, UR8, PT ;  /* 0x0000000810007c0c */ /* 0x000fe4000bf86070 */
[----:B0-----:R-:W-:Y:S02]  /*b0f0*/  SEL R3, RZ, 0x1, !P1 ;  /* 0x00000001ff037807 */ /* 0x001fe40004800000 */
[----:B------:R-:W-:-:S02]  /*b100*/  ISETP.GE.U32.AND.EX P1, PT, R17, UR9, PT, P4 ;  /* 0x0000000911007c0c */ /* 0x000fc4000bf26140 */
[----:B------:R-:W-:-:S04]  /*b110*/  ISETP.GT.U32.AND P2, PT, R4, 0x1, !P2 ;  /* 0x000000010400780c */ /* 0x000fc80005744070 */
[----:B------:R-:W-:-:S04]  /*b120*/  SEL R2, RZ, 0x1, !P2 ;  /* 0x00000001ff027807 */ /* 0x000fc80005000000 */
[--C-:B------:R-:W-:Y:S01]  /*b130*/  LOP3.LUT R8, R2, R8, R3.reuse, 0x96, !PT ;  /* 0x0000000802087212 */ /* 0x100fe200078e9603 */
[----:B------:R-:W-:Y:S01]  /*b140*/  IMAD.MOV.U32 R2, RZ, RZ, -0x1 ;  /* 0xffffffffff027424 */ /* 0x000fe200078e00ff */
[----:B------:R-:W-:Y:S01]  /*b150*/  PRMT R3, RZ, 0x7610, R3 ;  /* 0x00007610ff037816 */ /* 0x000fe20000000003 */
[----:B------:R-:W-:Y:S06]  /*b160*/  @P1 BRA `(.L_x_299) ;  /* 0x0000000400541947 */ /* 0x000fec0003800000 */
[----:B------:R-:W0:Y:S01]  /*b170*/  S2UR UR7, SR_CTAID.X ;  /* 0x00000000000779c3 */ /* 0x000e220000002500 */
[----:B------:R-:W-:Y:S01]  /*b180*/  ULDC.64 UR8, c[0x0][0x628] ;  /* 0x00018a0000087ab9 */ /* 0x000fe20000000a00 */
[----:B------:R-:W-:Y:S01]  /*b190*/  ULDC UR10, c[0x0][0x150] ;  /* 0x00005400000a7ab9 */ /* 0x000fe20000000800 */
[----:B------:R-:W-:Y:S01]  /*b1a0*/  ISETP.NE.U32.AND P1, PT, RZ, UR8, PT ;  /* 0x00000008ff007c0c */ /* 0x000fe2000bf25070 */
[----:B------:R-:W-:Y:S01]  /*b1b0*/  ULDC UR11, c[0x0][0x630] ;  /* 0x00018c00000b7ab9 */ /* 0x000fe20000000800 */
[----:B------:R-:W-:Y:S01]  /*b1c0*/  ULDC UR13, c[0x0][0x154] ;  /* 0x00005500000d7ab9 */ /* 0x000fe20000000800 */
[----:B------:R-:W-:Y:S01]  /*b1d0*/  IMAD.MOV.U32 R2, RZ, RZ, R16 ;  /* 0x000000ffff027224 */ /* 0x000fe200078e0010 */
[----:B------:R-:W-:Y:S01]  /*b1e0*/  ISETP.NE.AND.EX P1, PT, RZ, UR9, PT, P1 ;  /* 0x00000009ff007c0c */ /* 0x000fe2000bf25310 */
[----:B------:R-:W1:Y:S01]  /*b1f0*/  S2UR UR12, SR_CTAID.Y ;  /* 0x00000000000c79c3 */ /* 0x000e620000002600 */
[----:B0-----:R-:W-:-:S05]  /*b200*/  I2FP.F32.U32 R3, UR7 ;  /* 0x0000000700037c45 */ /* 0x001fca0008201000 */
[----:B------:R-:W-:Y:S01]  /*b210*/  FMUL R10, R3, UR10 ;  /* 0x0000000a030a7c20 */ /* 0x000fe20008400000 */
[----:B------:R-:W-:-:S05]  /*b220*/  IMAD.MOV.U32 R3, RZ, RZ, R17 ;  /* 0x000000ffff037224 */ /* 0x000fca00078e0011 */
[----:B------:R-:W-:Y:S05]  /*b230*/  @!P1 BRA `(.L_x_300) ;  /* 0x0000000000289947 */ /* 0x000fea0003800000 */
[----:B------:R-:W-:Y:S02]  /*b240*/  ULDC UR10, c[0x0][0x634] ;  /* 0x00018d00000a7ab9 */ /* 0x000fe40000000800 */
[----:B------:R-:W-:-:S05]  /*b250*/  IADD3 R7, P1, R16, UR10, RZ ;  /* 0x0000000a10077c10 */ /* 0x000fca000ff3e0ff */
[----:B------:R-:W-:-:S04]  /*b260*/  IMAD.X R11, RZ, RZ, R17, P1 ;  /* 0x000000ffff0b7224 */ /* 0x000fc800008e0611 */
[----:B------:R-:W-:-:S04]  /*b270*/  IMAD.WIDE.U32 R4, R11, UR8, RZ ;  /* 0x000000080b047c25 */ /* 0x000fc8000f8e00ff */
[----:B------:R-:W-:-:S04]  /*b280*/  IMAD.WIDE.U32 R4, P1, R7, UR9, R4 ;  /* 0x0000000907047c25 */ /* 0x000fc8000f820004 */
[----:B------:R-:W-:-:S04]  /*b290*/  IMAD.WIDE.U32 R6, R7, UR8, RZ ;  /* 0x0000000807067c25 */ /* 0x000fc8000f8e00ff */
[----:B------:R-:W-:Y:S01]  /*b2a0*/  IMAD.X R3, RZ, RZ, RZ, P1 ;  /* 0x000000ffff037224 */ /* 0x000fe200008e06ff */
[----:B------:R-:W-:Y:S01]  /*b2b0*/  IADD3 RZ, P1, R7, R4, RZ ;  /* 0x0000000407ff7210 */ /* 0x000fe20007f3e0ff */
[----:B------:R-:W-:-:S04]  /*b2c0*/  IMAD.MOV.U32 R2, RZ, RZ, R5 ;  /* 0x000000ffff027224 */ /* 0x000fc800078e0005 */
[----:B------:R-:W-:-:S08]  /*b2d0*/  IMAD.WIDE.U32.X R2, R11, UR9, R2, P1 ;  /* 0x000000090b027c25 */ /* 0x000fd000088e0402 */
.L_x_300:
[--C-:B------:R-:W-:Y:S01]  /*b2e0*/  SHF.R.U64 R19, R2, UR11, R3.reuse ;  /* 0x0000000b02137c19 */ /* 0x100fe20008001203 */
[----:B------:R-:W0:Y:S01]  /*b2f0*/  F2I.U32.TRUNC.NTZ R10, R10 ;  /* 0x0000000a000a7305 */ /* 0x000e22000020f000 */
[----:B------:R-:W-:Y:S01]  /*b300*/  SHF.R.U32.HI R2, RZ, UR11, R3 ;  /* 0x0000000bff027c19 */ /* 0x000fe20008011603 */
[----:B------:R-:W-:Y:S01]  /*b310*/  ULDC.64 UR8, c[0x0][0x620] ;  /* 0x0001880000087ab9 */ /* 0x000fe20000000a00 */
[----:B------:R-:W-:Y:S01]  /*b320*/  IADD3 R5, P1, RZ, -R19, RZ ;  /* 0x80000013ff057210 */ /* 0x000fe20007f3e0ff */
[----:B------:R-:W-:Y:S01]  /*b330*/  ULDC.64 UR14, c[0x0][0x640] ;  /* 0x00019000000e7ab9 */ /* 0x000fe20000000a00 */
[----:B-1----:R-:W-:Y:S01]  /*b340*/  I2FP.F32.U32 R4, UR12 ;  /* 0x0000000c00047c45 */ /* 0x002fe20008201000 */
[----:B------:R-:W1:Y:S01]  /*b350*/  LDC R15, c[0x0][0x610] ;  /* 0x00018400ff0f7b82 */ /* 0x000e620000000800 */
[----:B------:R-:W-:Y:S01]  /*b360*/  ULDC UR11, c[0x0][0x658] ;  /* 0x00019600000b7ab9 */ /* 0x000fe20000000800 */
[----:B------:R-:W-:Y:S01]  /*b370*/  IMAD.X R2, RZ, RZ, ~R2, P1 ;  /* 0x000000ffff027224 */ /* 0x000fe200008e0e02 */
[----:B------:R-:W-:Y:S01]  /*b380*/  ISETP.NE.U32.AND P1, PT, RZ, UR14, PT ;  /* 0x0000000eff007c0c */ /* 0x000fe2000bf25070 */
[----:B------:R-:W-:Y:S01]  /*b390*/  FMUL R6, R4, UR13 ;  /* 0x0000000d04067c20 */ /* 0x000fe20008400000 */
[----:B------:R-:W-:Y:S01]  /*b3a0*/  ULDC UR13, c[0x0][0x648] ;  /* 0x00019200000d7ab9 */ /* 0x000fe20000000800 */
[----:B------:R-:W-:Y:S01]  /*b3b0*/  IMAD R4, R2, UR8, RZ ;  /* 0x0000000802047c24 */ /* 0x000fe2000f8e02ff */
[----:B------:R-:W-:Y:S01]  /*b3c0*/  ISETP.NE.AND.EX P1, PT, RZ, UR15, PT, P1 ;  /* 0x0000000fff007c0c */ /* 0x000fe2000bf25310 */
[C---:B------:R-:W-:Y:S01]  /*b3d0*/  IMAD.WIDE.U32 R2, R5.reuse, UR8, R16 ;  /* 0x0000000805027c25 */ /* 0x040fe2000f8e0010 */
[----:B0-----:R-:W-:Y:S01]  /*b3e0*/  R2UR UR8, R10 ;  /* 0x000000000a0872ca */ /* 0x001fe200000e0000 */
[----:B------:R-:W0:Y:S02]  /*b3f0*/  F2I.U32.TRUNC.NTZ R6, R6 ;  /* 0x0000000600067305 */ /* 0x000e24000020f000 */
[----:B------:R-:W-:Y:S01]  /*b400*/  IMAD R5, R5, UR9, R4 ;  /* 0x0000000905057c24 */ /* 0x000fe2000f8e0204 */
[----:B------:R-:W-:-:S03]  /*b410*/  ULDC UR9, c[0x0][0x618] ;  /* 0x0001860000097ab9 */ /* 0x000fc60000000800 */
[----:B------:R-:W-:-:S05]  /*b420*/  IMAD.IADD R3, R3, 0x1, R5 ;  /* 0x0000000103037824 */ /* 0x000fca00078e0205 */
[--C-:B------:R-:W-:Y:S02]  /*b430*/  SHF.R.U64 R10, R2, UR9, R3.reuse ;  /* 0x00000009020a7c19 */ /* 0x100fe40008001203 */
[----:B------:R-:W-:Y:S01]  /*b440*/  SHF.R.U32.HI R3, RZ, UR9, R3 ;  /* 0x00000009ff037c19 */ /* 0x000fe20008011603 */
[----:B------:R-:W-:Y:S01]  /*b450*/  ULDC UR9, c[0x0][0x608] ;  /* 0x0001820000097ab9 */ /* 0x000fe20000000800 */
[----:B0-----:R-:W-:Y:S02]  /*b460*/  R2UR UR10, R6 ;  /* 0x00000000060a72ca */ /* 0x001fe400000e0000 */
[--C-:B------:R-:W-:Y:S02]  /*b470*/  SHF.R.U64 R12, R10, UR9, R3.reuse ;  /* 0x000000090a0c7c19 */ /* 0x100fe40008001203 */
[----:B------:R-:W-:Y:S01]  /*b480*/  SHF.R.U32.HI R3, RZ, UR9, R3 ;  /* 0x00000009ff037c19 */ /* 0x000fe20008011603 */
[----:B------:R-:W-:-:S03]  /*b490*/  UIADD3 UR9, -UR8, URZ, URZ ;  /* 0x0000003f08097290 */ /* 0x000fc6000fffe13f */
[--C-:B------:R-:W-:Y:S01]  /*b4a0*/  SHF.R.U64 R13, R12, UR11, R3.reuse ;  /* 0x0000000b0c0d7c19 */ /* 0x100fe20008001203 */
[----:B------:R-:W-:Y:S01]  /*b4b0*/  ULDC UR8, c[0x0][0x144] ;  /* 0x0000510000087ab9 */ /* 0x000fe20000000800 */
[----:B------:R-:W-:-:S03]  /*b4c0*/  SHF.R.U32.HI R3, RZ, UR11, R3 ;  /* 0x0000000bff037c19 */ /* 0x000fc60008011603 */
[----:B------:R-:W-:Y:S01]  /*b4d0*/  IMAD.MOV.U32 R2, RZ, RZ, R13 ;  /* 0x000000ffff027224 */ /* 0x000fe200078e000d */
[----:B------:R-:W-:Y:S06]  /*b4e0*/  @!P1 BRA `(.L_x_301) ;  /* 0x0000000000289947 */ /* 0x000fec0003800000 */
        /* <DEDUP_REMOVED lines=10> */
.L_x_301:
[----:B------:R-:W-:Y:S01]  /*b590*/  UISETP.NE.AND UP0, UPT, UR40, URZ, UPT ;  /* 0x0000003f2800728c */ /* 0x000fe2000bf05270 */
[----:B------:R-:W-:Y:S01]  /*b5a0*/  SHF.R.U64 R3, R2, UR13, R3 ;  /* 0x0000000d02037c19 */ /* 0x000fe20008001203 */
[----:B------:R-:W-:Y:S01]  /*b5b0*/  UIADD3 UR10, -UR10, URZ, URZ ;  /* 0x0000003f0a0a7290 */ /* 0x000fe2000fffe13f */
[----:B------:R-:W-:Y:S01]  /*b5c0*/  LOP3.LUT R2, R12, UR6, RZ, 0xc0, !PT ;  /* 0x000000060c027c12 */ /* 0x000fe2000f8ec0ff */
[----:B------:R-:W-:Y:S01]  /*b5d0*/  UIMAD UR7, UR8, UR9, UR7 ;  /* 0x00000009080772a4 */ /* 0x000fe2000f8e0207 */
[----:B------:R-:W-:Y:S01]  /*b5e0*/  LOP3.LUT R5, R10, UR4, RZ, 0xc0, !PT ;  /* 0x000000040a057c12 */ /* 0x000fe2000f8ec0ff */
[----:B------:R-:W-:Y:S01]  /*b5f0*/  IMAD.MOV R4, RZ, RZ, -R3 ;  /* 0x000000ffff047224 */ /* 0x000fe200078e0a03 */
[----:B------:R-:W-:Y:S01]  /*b600*/  ULDC UR8, c[0x0][0x148] ;  /* 0x0000520000087ab9 */ /* 0x000fe20000000800 */
[----:B------:R-:W-:Y:S01]  /*b610*/  IMAD R18, R3, UR5, R2 ;  /* 0x0000000503127c24 */ /* 0x000fe2000f8e0202 */
[----:B------:R-:W-:Y:S01]  /*b620*/  PLOP3.LUT P1, PT, PT, PT, UP0, 0x80, 0x0 ;  /* 0x000000000000781c */ /* 0x000fe20003f2f008 */
[----:B------:R-:W-:Y:S01]  /*b630*/  IMAD.MOV.U32 R3, RZ, RZ, 0x1 ;  /* 0x00000001ff037424 */ /* 0x000fe200078e00ff */
[----:B------:R-:W-:-:S03]  /*b640*/  @UP0 UIMAD UR7, UR8, UR10, UR12 ;  /* 0x0000000a080702a4 */ /* 0x000fc6000f8e020c */
[----:B------:R-:W-:Y:S02]  /*b650*/  ULDC UR8, c[0x0][0x638] ;  /* 0x00018e0000087ab9 */ /* 0x000fe40000000800 */
[----:B------:R-:W-:Y:S02]  /*b660*/  IMAD R2, R4, UR8, R13 ;  /* 0x0000000804027c24 */ /* 0x000fe4000f8e020d */
[----:B-1----:R-:W-:Y:S01]  /*b670*/  IMAD R18, R18, R15, UR7 ;  /* 0x0000000712127e24 */ /* 0x002fe2000f8e020f */
[----:B------:R-:W-:Y:S02]  /*b680*/  ULDC UR7, c[0x0][0x600] ;  /* 0x0001800000077ab9 */ /* 0x000fe40000000800 */
[----:B------:R-:W-:-:S05]  /*b690*/  IMAD R5, R2, UR7, R5 ;  /* 0x0000000702057c24 */ /* 0x000fca000f8e0205 */
[----:B------:R-:W-:Y:S02]  /*b6a0*/  SEL R2, R5, R18, !P1 ;  /* 0x0000001205027207 */ /* 0x000fe40004800000 */
[----:B------:R-:W-:-:S07]  /*b6b0*/  SEL R18, R18, R5, !P1 ;  /* 0x0000000512127207 */ /* 0x000fce0004800000 */
.L_x_299:
[----:B------:R-:W-:Y:S05]  /*b6c0*/  BSYNC B1 ;  /* 0x0000000000017941 */ /* 0x000fea0003800000 */
.L_x_298:
[----:B------:R-:W-:-:S13]  /*b6d0*/  LOP3.LUT P1, RZ, R3, 0xff, RZ, 0xc0, !PT ;  /* 0x000000ff03ff7812 */ /* 0x000fda000782c0ff */
[----:B------:R-:W-:Y:S05]  /*b6e0*/  @P1 BRA `(.L_x_302) ;  /* 0xfffffff000f01947 */ /* 0x000fea000383ffff */
[----:B------:R-:W-:Y:S05]  /*b6f0*/  BSYNC B0 ;  /* 0x0000000000007941 */ /* 0x000fea0003800000 */
.L_x_290:
[----:B------:R-:W-:-:S03]  /*b700*/  UMOV UR7, 0xffffffff ;  /* 0xffffffff00077882 */ /* 0x000fc60000000000 */
[----:B------:R-:W-:Y:S05]  /*b710*/  BRA.DIV UR7, `(.L_x_303) ;  /* 0x0000000207fc7947 */ /* 0x000fea000b800000 */
[----:B------:R-:W-:-:S13]  /*b720*/  ELECT P6, URZ, PT ;  /* 0x00000000003f782f */ /* 0x000fda00038c0000 */
.L_x_317:
[----:B------:R-:W-:Y:S04]  /*b730*/  BSSY B0, `(.L_x_304) ;  /* 0x000001a000007945 */ /* 0x000fe80003800000 */
[----:B------:R-:W-:Y:S05]  /*b740*/  @!P6 BRA `(.L_x_305) ;  /* 0x000000000060e947 */ /* 0x000fea0003800000 */
[----:B------:R-:W-:-:S04]  /*b750*/  ULOP3.LUT UR7, UR38, 0x2, URZ, 0xfc, !UPT ;  /* 0x0000000226077892 */ /* 0x000fc8000f8efc3f */
[----:B------:R-:W-:-:S06]  /*b760*/  UISETP.NE.AND UP0, UPT, UR7, 0x3, UPT ;  /* 0x000000030700788c */ /* 0x000fcc000bf05270 */
[----:B------:R-:W-:-:S13]  /*b770*/  PLOP3.LUT P0, PT, PT, PT, UP0, 0x80, 0x0 ;  /* 0x000000000000781c */ /* 0x000fda0003f0f008 */
[----:B------:R-:W-:Y:S05]  /*b780*/  @!P0 BRA `(.L_x_306) ;  /* 0x0000000000048947 */ /* 0x000fea0003800000 */
[----:B------:R-:W-:Y:S01]  /*b790*/  BPT.TRAP 0x1 ;  /* 0x000000040000795c */ /* 0x000fe20000300000 */
.L_x_306:
[----:B------:R-:W0:Y:S01]  /*b7a0*/  S2R R3, SR_CgaCtaId ;  /* 0x0000000000037919 */ /* 0x000e220000008800 */
[----:B------:R-:W-:-:S04]  /*b7b0*/  MOV R2, 0x400 ;  /* 0x0000040000027802 */ /* 0x000fc80000000f00 */
[----:B0-----:R-:W-:Y:S02]  /*b7c0*/  LEA R3, R3, R2, 0x18 ;  /* 0x0000000203037211 */ /* 0x001fe400078ec0ff */
[----:B------:R-:W-:-:S03]  /*b7d0*/  SHF.L.U32 R2, R8, 0x1f, RZ ;  /* 0x0000001f08027819 */ /* 0x000fc600000006ff */
[----:B------:R-:W-:-:S04]  /*b7e0*/  VIADD R3, R3, 0x10 ;  /* 0x0000001003037836 */ /* 0x000fc80000000000 */
[C---:B------:R-:W-:Y:S02]  /*b7f0*/  IMAD R7, R0.reuse, 0x8, R3 ;  /* 0x0000000800077824 */ /* 0x040fe400078e0203 */
[----:B------:R-:W-:Y:S02]  /*b800*/  VIADD R0, R0, 0x1 ;  /* 0x0000000100007836 */ /* 0x000fe40000000000 */
[----:B------:R-:W0:Y:S03]  /*b810*/  SYNCS.PHASECHK.TRANS64.TRYWAIT P0, [R7+URZ], R2 ;  /* 0x00000002070075a7 */ /* 0x000e26000800017f */
[----:B------:R-:W-:-:S04]  /*b820*/  ISETP.NE.AND P1, PT, R0, 0x2, PT ;  /* 0x000000020000780c */ /* 0x000fc80003f25270 */
[----:B------:R-:W-:Y:S02]  /*b830*/  SEL R5, RZ, 0x1, P1 ;  /* 0x00000001ff057807 */ /* 0x000fe40000800000 */
[----:B------:R-:W-:Y:S02]  /*b840*/  SEL R0, R0, RZ, P1 ;  /* 0x000000ff00007207 */ /* 0x000fe40000800000 */
[----:B------:R-:W-:Y:S01]  /*b850*/  LOP3.LUT R5, R8, R5, RZ, 0x3c, !PT ;  /* 0x0000000508057212 */ /* 0x000fe200078e3cff */
[----:B0-----:R-:W-:Y:S06]  /*b860*/  @!P0 BRA `(.L_x_307) ;  /* 0x0000000000c88947 */ /* 0x001fec0003800000 */
.L_x_318:
[----:B------:R-:W-:Y:S01]  /*b870*/  IMAD R3, R0, 0x8, R3 ;  /* 0x0000000800037824 */ /* 0x000fe200078e0203 */
[----:B------:R-:W-:-:S07]  /*b880*/  SHF.L.U32 R0, R5, 0x1f, RZ ;  /* 0x0000001f05007819 */ /* 0x000fce00000006ff */
.L_x_308:
[----:B-1----:R1:W2:Y:S02]  /*b890*/  SYNCS.PHASECHK.TRANS64.TRYWAIT P0, [R3+URZ], R0 ;  /* 0x00000000030075a7 */ /* 0x0022a4000800017f */
[----:B--2---:R-:W-:Y:S05]  /*b8a0*/  @!P0 NANOSLEEP.SYNCS 0x989680 ;  /* 0x009896800000895d */ /* 0x004fea0003900000 */
[----:B------:R-:W2:Y:S02]  /*b8b0*/  @!P0 SYNCS.PHASECHK.TRANS64 P0, [R3+URZ], R0 ;  /* 0x00000000030085a7 */ /* 0x000ea4000800007f */
[----:B--2---:R-:W-:Y:S05]  /*b8c0*/  @!P0 BRA `(.L_x_308) ;  /* 0xfffffffc00f08947 */ /* 0x004fea000383ffff */
.L_x_305:
[----:B------:R-:W-:Y:S05]  /*b8d0*/  BSYNC B0 ;  /* 0x0000000000007941 */ /* 0x000fea0003800000 */
.L_x_304:
[----:B------:R-:W-:Y:S05]  /*b8e0*/  EXIT ;  /* 0x000000000000794d */ /* 0x000fea0003800000 */
.L_x_14:
[----:B0-----:R0:W1:Y:S02]  /*b8f0*/  SYNCS.PHASECHK.TRANS64.TRYWAIT P0, [R157+URZ], R0 ;  /* 0x000000009d0075a7 */ /* 0x001064000800017f */
[----:B-1----:R-:W-:Y:S05]  /*b900*/  @!P0 NANOSLEEP.SYNCS 0x989680 ;  /* 0x009896800000895d */ /* 0x002fea0003900000 */
[----:B------:R-:W1:Y:S02]  /*b910*/  @!P0 SYNCS.PHASECHK.TRANS64 P0, [R157+URZ], R0 ;  /* 0x000000009d0085a7 */ /* 0x000e64000800007f */
[----:B-1----:R-:W-:Y:S05]  /*b920*/  @!P0 BRA `(.L_x_14) ;  /* 0xfffffffc00f08947 */ /* 0x002fea000383ffff */
[----:B------:R-:W-:Y:S05]  /*b930*/  BRA `(.L_x_309) ;  /* 0xffffff5c00047947 */ /* 0x000fea000383ffff */
.L_x_19:
[----:B-1----:R1:W2:Y:S02]  /*b940*/  SYNCS.PHASECHK.TRANS64.TRYWAIT P1, [R3+URZ], R0 ;  /* 0x00000000030075a7 */ /* 0x0022a4000802017f */
[----:B--2---:R-:W-:Y:S05]  /*b950*/  @!P1 NANOSLEEP.SYNCS 0x989680 ;  /* 0x009896800000995d */ /* 0x004fea0003900000 */
[----:B------:R-:W2:Y:S02]  /*b960*/  @!P1 SYNCS.PHASECHK.TRANS64 P1, [R3+URZ], R0 ;  /* 0x00000000030095a7 */ /* 0x000ea4000802007f */
[----:B--2---:R-:W-:Y:S05]  /*b970*/  @!P1 BRA `(.L_x_19) ;  /* 0xfffffffc00f09947 */ /* 0x004fea000383ffff */
[----:B------:R-:W-:Y:S05]  /*b980*/  BRA `(.L_x_18) ;  /* 0xffffff5c00747947 */ /* 0x000fea000383ffff */
.L_x_24:
[----:B-1----:R-:W-:-:S04]  /*b990*/  IMAD.U32 R4, RZ, RZ, UR8 ;  /* 0x00000008ff047e24 */ /* 0x002fc8000f8e00ff */
[----:B------:R1:W2:Y:S03]  /*b9a0*/  SYNCS.PHASECHK.TRANS64.TRYWAIT P1, [R4+URZ], R3 ;  /* 0x00000003040075a7 */ /* 0x0002a6000802017f */
[----:B--2---:R-:W-:Y:S05]  /*b9b0*/  @!P1 NANOSLEEP.SYNCS 0x989680 ;  /* 0x009896800000995d */ /* 0x004fea0003900000 */
[----:B------:R-:W2:Y:S02]  /*b9c0*/  @!P1 SYNCS.PHASECHK.TRANS64 P1, [R4+URZ], R3 ;  /* 0x00000003040095a7 */ /* 0x000ea4000802007f */
[----:B--2---:R-:W-:Y:S05]  /*b9d0*/  @!P1 BRA `(.L_x_24) ;  /* 0xfffffffc00ec9947 */ /* 0x004fea000383ffff */
[----:B------:R-:W-:Y:S05]  /*b9e0*/  BRA `(.L_x_23) ;  /* 0xffffff6000cc7947 */ /* 0x000fea000383ffff */
.L_x_30:
[----:B0-----:R0:W1:Y:S02]  /*b9f0*/  SYNCS.PHASECHK.TRANS64.TRYWAIT P0, [R157+URZ+0x10], R0 ;  /* 0x000010009d0075a7 */ /* 0x001064000800017f */
[----:B-1----:R-:W-:Y:S05]  /*ba00*/  @!P0 NANOSLEEP.SYNCS 0x989680 ;  /* 0x009896800000895d */ /* 0x002fea0003900000 */
[----:B------:R-:W1:Y:S02]  /*ba10*/  @!P0 SYNCS.PHASECHK.TRANS64 P0, [R157+URZ+0x10], R0 ;  /* 0x000010009d0085a7 */ /* 0x000e64000800007f */
[----:B-1----:R-:W-:Y:S05]  /*ba20*/  @!P0 BRA `(.L_x_30) ;  /* 0xfffffffc00f08947 */ /* 0x002fea000383ffff */
[----:B------:R-:W-:Y:S05]  /*ba30*/  BRA `(.L_x_310) ;  /* 0xffffff6800987947 */ /* 0x000fea000383ffff */
.L_x_291:
[----:B------:R-:W-:Y:S01]  /*ba40*/  BSSY B1, `(.L_x_311) ;  /* 0x0000006000017945 */ /* 0x000fe20003800000 */
[----:B------:R-:W-:-:S07]  /*ba50*/  IMAD.MOV.U32 R15, RZ, RZ, -0x1 ;  /* 0xffffffffff0f7424 */ /* 0x000fce00078e00ff */
[----:B------:R-:W-:Y:S05]  /*ba60*/  WARPSYNC.COLLECTIVE R15, `(.L_x_312) ;  /* 0x000000000f0c7348 */ /* 0x000fea0003c00000 */
[----:B------:R-:W-:Y:S02]  /*ba70*/  ELECT P6, UR62, PT ;  /* 0x00000000003e782f */ /* 0x000fe400038c0000 */
[----:B------:R-:W-:Y:S01]  /*ba80*/  MOV R14, UR62 ;  /* 0x0000003e000e7c02 */ /* 0x000fe20008000f00 */
[----:B------:R-:W-:Y:S10]  /*ba90*/  ENDCOLLECTIVE ;  /* 0x000000000000791b */ /* 0x000ff40003800000 */
.L_x_312:
[----:B------:R-:W-:Y:S05]  /*baa0*/  BSYNC B1 ;  /* 0x0000000000017941 */ /* 0x000fea0003800000 */
.L_x_311:
[----:B------:R-:W-:Y:S05]  /*bab0*/  BRA `(.L_x_313) ;  /* 0xfffffff000087947 */ /* 0x000fea000383ffff */
.L_x_294:
[----:B-1----:R1:W2:Y:S02]  /*bac0*/  SYNCS.PHASECHK.TRANS64.TRYWAIT P1, [R7+URZ+0x10], R4 ;  /* 0x00001004070075a7 */ /* 0x0022a4000802017f */
[----:B--2---:R-:W-:Y:S05]  /*bad0*/  @!P1 NANOSLEEP.SYNCS 0x989680 ;  /* 0x009896800000995d */ /* 0x004fea0003900000 */
[----:B------:R-:W2:Y:S02]  /*bae0*/  @!P1 SYNCS.PHASECHK.TRANS64 P1, [R7+URZ+0x10], R4 ;  /* 0x00001004070095a7 */ /* 0x000ea4000802007f */
[----:B--2---:R-:W-:Y:S05]  /*baf0*/  @!P1 BRA `(.L_x_294) ;  /* 0xfffffffc00f09947 */ /* 0x004fea000383ffff */
[----:B------:R-:W-:Y:S05]  /*bb00*/  BRA `(.L_x_314) ;  /* 0xfffffff0004c7947 */ /* 0x000fea000383ffff */
.L_x_303:
[----:B------:R-:W-:Y:S01]  /*bb10*/  BSSY B0, `(.L_x_315) ;  /* 0x0000006000007945 */ /* 0x000fe20003800000 */
[----:B------:R-:W-:-:S07]  /*bb20*/  IMAD.MOV.U32 R15, RZ, RZ, -0x1 ;  /* 0xffffffffff0f7424 */ /* 0x000fce00078e00ff */
[----:B------:R-:W-:Y:S05]  /*bb30*/  WARPSYNC.COLLECTIVE R15, `(.L_x_316) ;  /* 0x000000000f0c7348 */ /* 0x000fea0003c00000 */
[----:B------:R-:W-:Y:S02]  /*bb40*/  ELECT P6, UR62, PT ;  /* 0x00000000003e782f */ /* 0x000fe400038c0000 */
[----:B------:R-:W-:Y:S01]  /*bb50*/  MOV R14, UR62 ;  /* 0x0000003e000e7c02 */ /* 0x000fe20008000f00 */
[----:B------:R-:W-:Y:S10]  /*bb60*/  ENDCOLLECTIVE ;  /* 0x000000000000791b */ /* 0x000ff40003800000 */
.L_x_316:
[----:B------:R-:W-:Y:S05]  /*bb70*/  BSYNC B0 ;  /* 0x0000000000007941 */ /* 0x000fea0003800000 */
.L_x_315:
[----:B------:R-:W-:Y:S05]  /*bb80*/  BRA `(.L_x_317) ;  /* 0xfffffff800e87947 */ /* 0x000fea000383ffff */
.L_x_307:
[----:B0-----:R0:W1:Y:S02]  /*bb90*/  SYNCS.PHASECHK.TRANS64.TRYWAIT P0, [R7+URZ], R2 ;  /* 0x00000002070075a7 */ /* 0x001064000800017f */
[----:B-1----:R-:W-:Y:S05]  /*bba0*/  @!P0 NANOSLEEP.SYNCS 0x989680 ;  /* 0x009896800000895d */ /* 0x002fea0003900000 */
[----:B------:R-:W1:Y:S02]  /*bbb0*/  @!P0 SYNCS.PHASECHK.TRANS64 P0, [R7+URZ], R2 ;  /* 0x00000002070085a7 */ /* 0x000e64000800007f */
[----:B-1----:R-:W-:Y:S05]  /*bbc0*/  @!P0 BRA `(.L_x_307) ;  /* 0xfffffffc00f08947 */ /* 0x002fea000383ffff */
[----:B------:R-:W-:Y:S05]  /*bbd0*/  BRA `(.L_x_318) ;  /* 0xfffffffc00247947 */ /* 0x000fea000383ffff */
.L_x_319:
[----:B------:R-:W-:-:S00]  /*bbe0*/  BRA `(.L_x_319) ;  /* 0xfffffffc00fc7947 */ /* 0x000fc0000383ffff */
[----:B------:R-:W-:-:S00]  /*bbf0*/  NOP ;  /* 0x0000000000007918 */ /* 0x000fc00000000000 */
        /* <DEDUP_REMOVED lines=8> */
.L_x_320:


//--------------------- .nv.global.init           --------------------------
	.section	.nv.global.init,"aw",@progbits
.nv.global.init:
	.type		$str$22,@object
	.size		$str$22,($str$23 - $str$22)
$str$22:
        /*0000*/ 	.byte	0x6b, 0x5f, 0x74, 0x69, 0x6c, 0x65, 0x5f, 0x63, 0x6f, 0x75, 0x6e, 0x74, 0x20, 0x3e, 0x3d, 0x20
        /*0010*/ 	.byte	0x31, 0x00
	.type		$str$23,@object
	.size		$str$23,(__unnamed_1 - $str$23)
$str$23:
        /*0012*/ 	.byte	0x2f, 0x74, 0x6d, 0x70, 0x2f, 0x63, 0x75, 0x74, 0x6c, 0x61, 0x73, 0x73, 0x5f, 0x73, 0x77, 0x65
        /*0022*/ 	.byte	0x65, 0x70, 0x5f, 0x73, 0x72, 0x63, 0x2f, 0x69, 0x6e, 0x63, 0x6c, 0x75, 0x64, 0x65, 0x2f, 0x63
        /*0032*/ 	.byte	0x75, 0x74, 0x6c, 0x61, 0x73, 0x73, 0x2f, 0x67, 0x65, 0x6d, 0x6d, 0x2f, 0x63, 0x6f, 0x6c, 0x6c
        /*0042*/ 	.byte	0x65, 0x63, 0x74, 0x69, 0x76, 0x65, 0x2f, 0x73, 0x6d, 0x39, 0x30, 0x5f, 0x6d, 0x6d, 0x61, 0x5f
        /*0052*/ 	.byte	0x74, 0x6d, 0x61, 0x5f, 0x67, 0x6d, 0x6d, 0x61, 0x5f, 0x73, 0x73, 0x5f, 0x77, 0x61, 0x72, 0x70
        /*0062*/ 	.byte	0x73, 0x70, 0x65, 0x63, 0x69, 0x61, 0x6c, 0x69, 0x7a, 0x65, 0x64, 0x2e, 0x68, 0x70, 0x70, 0x00
	.type		__unnamed_1,@object
	.size		__unnamed_1,(.L_0 - __unnamed_1)
__unnamed_1:
        /*0072*/ 	.byte	0x76, 0x6f, 0x69, 0x64, 0x20, 0x63, 0x75, 0x74, 0x6c, 0x61, 0x73, 0x73, 0x3a, 0x3a, 0x67, 0x65
        /* <DEDUP_REMOVED lines=179> */
        /*0bb2*/ 	.byte	0x3a, 0x69, 0x64, 0x65, 0x6e, 0x74, 0x69, 0x74, 0x79, 0x5d, 0x00
.L_0:


//--------------------- .nv.shared._ZN7cutlass13device_kernelINS_4gemm6kernel13GemmUniversalIN4cute5tupleIJiiiiEEENS1_10collective13CollectiveMmaINS1_34MainloopSm90TmaGmmaWarpSpecializedILi2ENS5_IJNS4_1CILi1EEESB_SB_EEENS1_32KernelTmaWarpSpecializedPingpongEEENS5_IJNSA_ILi64EEENSA_ILi256EEENSA_ILi128EEEEEENS_6half_tENS5_IJSB_llEEESJ_SK_NS4_8TiledMMAINS4_8MMA_AtomIJNS4_4SM904GMMA26MMA_64x256x16_F32F16F16_SSILNSO_5MajorE1ELSQ_1ELNSO_7ScaleInE1ELSR_1EEEEEENS4_6LayoutISC_NS5_IJNSA_ILi0EEESV_SV_EEEEENS5_IJNS4_10UnderscoreESY_SY_EEEEENS4_13SM90_TMA_LOADENS4_14ComposedLayoutINS4_7SwizzleILi3ELi4ELi3EEENS4_18smem_ptr_flag_bitsILi16EEENSU_INS5_IJSF_NSA_ILi8EEEEEENS5_IJSB_SF_EEEEEEEvNS4_8identityES11_S1B_vS1C_EENS_8epilogue10collective6detail29Sm90TmaWarpSpecializedAdapterINS1F_15DefaultEpilogueISJ_NS5_IJlSB_lEEES1J_NS1E_6thread17LinearCombinationISJ_Li1EffLNS1K_9ScaleType4KindE0ELNS_15FloatRoundStyleE2ESJ_EENS1_15EpilogueDefaultEEEEEvvEEEEvNT_6ParamsE --------------------------
	.section	.nv.shared._ZN7cutlass13device_kernelINS_4gemm6kernel13GemmUniversalIN4cute5tupleIJiiiiEEENS1_10collective13CollectiveMmaINS1_34MainloopSm90TmaGmmaWarpSpecializedILi2ENS5_IJNS4_1CILi1EEESB_SB_EEENS1_32KernelTmaWarpSpecializedPingpongEEENS5_IJNSA_ILi64EEENSA_ILi256EEENSA_ILi128EEEEEENS_6half_tENS5_IJSB_llEEESJ_SK_NS4_8TiledMMAINS4_8MMA_AtomIJNS4_4SM904GMMA26MMA_64x256x16_F32F16F16_SSILNSO_5MajorE1ELSQ_1ELNSO_7ScaleInE1ELSR_1EEEEEENS4_6LayoutISC_NS5_IJNSA_ILi0EEESV_SV_EEEEENS5_IJNS4_10UnderscoreESY_SY_EEEEENS4_13SM90_TMA_LOADENS4_14ComposedLayoutINS4_7SwizzleILi3ELi4ELi3EEENS4_18smem_ptr_flag_bitsILi16EEENSU_INS5_IJSF_NSA_ILi8EEEEEENS5_IJSB_SF_EEEEEEEvNS4_8identityES11_S1B_vS1C_EENS_8epilogue10collective6detail29Sm90TmaWarpSpecializedAdapterINS1F_15DefaultEpilogueISJ_NS5_IJlSB_lEEES1J_NS1E_6thread17LinearCombinationISJ_Li1EffLNS1K_9ScaleType4KindE0ELNS_15FloatRoundStyleE2ESJ_EENS1_15EpilogueDefaultEEEEEvvEEEEvNT_6ParamsE,"aw",@nobits
	.sectionflags	@""
	.align	16
	.zero		1024


//--------------------- .nv.shared.reserved.0     --------------------------
	.section	.nv.shared.reserved.0,"aw",@nobits
	.weak		__nv_reservedSMEM_offset_0_alias
	.size		__nv_reservedSMEM_offset_0_alias, 0, 0
	.other		__nv_reservedSMEM_offset_0_alias,@"STO_CUDA_RESERVED_SHARED STV_DEFAULT"
__nv_reservedSMEM_offset_0_alias:
	.zero		0


//--------------------- .nv.global                --------------------------
	.section	.nv.global,"aw",@nobits
.nv.global:
	.type		_ZN40_INTERNAL_e838583d_4_k_cu_c243355c_193294cute1_E,@object
	.size		_ZN40_INTERNAL_e838583d_4_k_cu_c243355c_193294cute1_E,(_ZN40_INTERNAL_e838583d_4_k_cu_c243355c_193294cuda3std3__45__cpo6cbeginE - _ZN40_INTERNAL_e838583d_4_k_cu_c243355c_193294cute1_E)
_ZN40_INTERNAL_e838583d_4_k_cu_c243355c_193294cute1_E:
	.zero		1
	.type		_ZN40_INTERNAL_e838583d_4_k_cu_c243355c_193294cuda3std3__45__cpo6cbeginE,@object
	.size		_ZN40_INTERNAL_e838583d_4_k_cu_c243355c_193294cuda3std3__45__cpo6cbeginE,(_ZN40_INTERNAL_e838583d_4_k_cu_c243355c_193294cuda3std3__48in_placeE - _ZN40_INTERNAL_e838583d_4_k_cu_c243355c_193294cuda3std3__45__cpo6cbeginE)
_ZN40_INTERNAL_e838583d_4_k_cu_c243355c_193294cuda3std3__45__cpo6cbeginE:
	.zero		1
	.type		_ZN40_INTERNAL_e838583d_4_k_cu_c243355c_193294cuda3std3__48in_placeE,@object
	.size		_ZN40_INTERNAL_e838583d_4_k_cu_c243355c_193294cuda3std3__48in_placeE,(_ZN40_INTERNAL_e838583d_4_k_cu_c243355c_193294cuda3std6ranges3__45__cpo9iter_moveE - _ZN40_INTERNAL_e838583d_4_k_cu_c243355c_193294cuda3std3__48in_placeE)
_ZN40_INTERNAL_e838583d_4_k_cu_c243355c_193294cuda3std3__48in_placeE:
	.zero		1
	.type		_ZN40_INTERNAL_e838583d_4_k_cu_c243355c_193294cuda3std6ranges3__45__cpo9iter_moveE,@object
	.size		_ZN40_INTERNAL_e838583d_4_k_cu_c243355c_193294cuda3std6ranges3__45__cpo9iter_moveE,(_ZN40_INTERNAL_e838583d_4_k_cu_c243355c_193294cuda3std3__45__cpo5beginE - _ZN40_INTERNAL_e838583d_4_k_cu_c243355c_193294cuda3std6ranges3__45__cpo9iter_moveE)
_ZN40_INTERNAL_e838583d_4_k_cu_c243355c_193294cuda3std6ranges3__45__cpo9iter_moveE:
	.zero		1
	.type		_ZN40_INTERNAL_e838583d_4_k_cu_c243355c_193294cuda3std3__45__cpo5beginE,@object
	.size		_ZN40_INTERNAL_e838583d_4_k_cu_c243355c_193294cuda3std3__45__cpo5beginE,(_ZN40_INTERNAL_e838583d_4_k_cu_c243355c_193294cuda3std3__442_GLOBAL__N__e838583d_4_k_cu_c243355c_193296ignoreE - _ZN40_INTERNAL_e838583d_4_k_cu_c243355c_193294cuda3std3__45__cpo5beginE)
_ZN40_INTERNAL_e838583d_4_k_cu_c243355c_193294cuda3std3__45__cpo5beginE:
	.zero		1
	.type		_ZN40_INTERNAL_e838583d_4_k_cu_c243355c_193294cuda3std3__442_GLOBAL__N__e838583d_4_k_cu_c243355c_193296ignoreE,@object
	.size		_ZN40_INTERNAL_e838583d_4_k_cu_c243355c_193294cuda3std3__442_GLOBAL__N__e838583d_4_k_cu_c243355c_193296ignoreE,(_ZN40_INTERNAL_e838583d_4_k_cu_c243355c_193294cute7productE - _ZN40_INTERNAL_e838583d_4_k_cu_c243355c_193294cuda3std3__442_GLOBAL__N__e838583d_4_k_cu_c243355c_193296ignoreE)
_ZN40_INTERNAL_e838583d_4_k_cu_c243355c_193294cuda3std3__442_GLOBAL__N__e838583d_4_k_cu_c243355c_193296ignoreE:
	.zero		1
	.type		_ZN40_INTERNAL_e838583d_4_k_cu_c243355c_193294cute7productE,@object
	.size		_ZN40_INTERNAL_e838583d_4_k_cu_c243355c_193294cute7productE,(_ZN40_INTERNAL_e838583d_4_k_cu_c243355c_193294cuda3std3__45__cpo3endE - _ZN40_INTERNAL_e838583d_4_k_cu_c243355c_193294cute7productE)
_ZN40_INTERNAL_e838583d_4_k_cu_c243355c_193294cute7productE:
	.zero		1
	.type		_ZN40_INTERNAL_e838583d_4_k_cu_c243355c_193294cuda3std3__45__cpo3endE,@object
	.size		_ZN40_INTERNAL_e838583d_4_k_cu_c243355c_193294cuda3std3__45__cpo3endE,(_ZN40_INTERNAL_e838583d_4_k_cu_c243355c_193294cuda3std3__419piecewise_constructE - _ZN40_INTERNAL_e838583d_4_k_cu_c243355c_193294cuda3std3__45__cpo3endE)
_ZN40_INTERNAL_e838583d_4_k_cu_c243355c_193294cuda3std3__45__cpo3endE:
	.zero		1
	.type		_ZN40_INTERNAL_e838583d_4_k_cu_c243355c_193294cuda3std3__419piecewise_constructE,@object
	.size		_ZN40_INTERNAL_e838583d_4_k_cu_c243355c_193294cuda3std3__419piecewise_constructE,(_ZN40_INTERNAL_e838583d_4_k_cu_c243355c_193294cuda3std3__45__cpo4cendE - _ZN40_INTERNAL_e838583d_4_k_cu_c243355c_193294cuda3std3__419piecewise_constructE)
_ZN40_INTERNAL_e838583d_4_k_cu_c243355c_193294cuda3std3__419piecewise_constructE:
	.zero		1
	.type		_ZN40_INTERNAL_e838583d_4_k_cu_c243355c_193294cuda3std3__45__cpo4cendE,@object
	.size		_ZN40_INTERNAL_e838583d_4_k_cu_c243355c_193294cuda3std3__45__cpo4cendE,(_ZN40_INTERNAL_e838583d_4_k_cu_c243355c_193294cuda3std6ranges3__45__cpo4swapE - _ZN40_INTERNAL_e838583d_4_k_cu_c243355c_193294cuda3std3__45__cpo4cendE)
_ZN40_INTERNAL_e838583d_4_k_cu_c243355c_193294cuda3std3__45__cpo4cendE:
	.zero		1
	.type		_ZN40_INTERNAL_e838583d_4_k_cu_c243355c_193294cuda3std6ranges3__45__cpo4swapE,@object
	.size		_ZN40_INTERNAL_e838583d_4_k_cu_c243355c_193294cuda3std6ranges3__45__cpo4swapE,(.L_8 - _ZN40_INTERNAL_e838583d_4_k_cu_c243355c_193294cuda3std6ranges3__45__cpo4swapE)
_ZN40_INTERNAL_e838583d_4_k_cu_c243355c_193294cuda3std6ranges3__45__cpo4swapE:
	.zero		1
.L_8:


//--------------------- .nv.constant0._ZN7cutlass13device_kernelINS_4gemm6kernel13GemmUniversalIN4cute5tupleIJiiiiEEENS1_10collective13CollectiveMmaINS1_34MainloopSm90TmaGmmaWarpSpecializedILi2ENS5_IJNS4_1CILi1EEESB_SB_EEENS1_32KernelTmaWarpSpecializedPingpongEEENS5_IJNSA_ILi64EEENSA_ILi256EEENSA_ILi128EEEEEENS_6half_tENS5_IJSB_llEEESJ_SK_NS4_8TiledMMAINS4_8MMA_AtomIJNS4_4SM904GMMA26MMA_64x256x16_F32F16F16_SSILNSO_5MajorE1ELSQ_1ELNSO_7ScaleInE1ELSR_1EEEEEENS4_6LayoutISC_NS5_IJNSA_ILi0EEESV_SV_EEEEENS5_IJNS4_10UnderscoreESY_SY_EEEEENS4_13SM90_TMA_LOADENS4_14ComposedLayoutINS4_7SwizzleILi3ELi4ELi3EEENS4_18smem_ptr_flag_bitsILi16EEENSU_INS5_IJSF_NSA_ILi8EEEEEENS5_IJSB_SF_EEEEEEEvNS4_8identityES11_S1B_vS1C_EENS_8epilogue10collective6detail29Sm90TmaWarpSpecializedAdapterINS1F_15DefaultEpilogueISJ_NS5_IJlSB_lEEES1J_NS1E_6thread17LinearCombinationISJ_Li1EffLNS1K_9ScaleType4KindE0ELNS_15FloatRoundStyleE2ESJ_EENS1_15EpilogueDefaultEEEEEvvEEEEvNT_6ParamsE --------------------------
	.section	.nv.constant0._ZN7cutlass13device_kernelINS_4gemm6kernel13GemmUniversalIN4cute5tupleIJiiiiEEENS1_10collective13CollectiveMmaINS1_34MainloopSm90TmaGmmaWarpSpecializedILi2ENS5_IJNS4_1CILi1EEESB_SB_EEENS1_32KernelTmaWarpSpecializedPingpongEEENS5_IJNSA_ILi64EEENSA_ILi256EEENSA_ILi128EEEEEENS_6half_tENS5_IJSB_llEEESJ_SK_NS4_8TiledMMAINS4_8MMA_AtomIJNS4_4SM904GMMA26MMA_64x256x16_F32F16F16_SSILNSO_5MajorE1ELSQ_1ELNSO_7ScaleInE1ELSR_1EEEEEENS4_6LayoutISC_NS5_IJNSA_ILi0EEESV_SV_EEEEENS5_IJNS4_10UnderscoreESY_SY_EEEEENS4_13SM90_TMA_LOADENS4_14ComposedLayoutINS4_7SwizzleILi3ELi4ELi3EEENS4_18smem_ptr_flag_bitsILi16EEENSU_INS5_IJSF_NSA_ILi8EEEEEENS5_IJSB_SF_EEEEEEEvNS4_8identityES11_S1B_vS1C_EENS_8epilogue10collective6detail29Sm90TmaWarpSpecializedAdapterINS1F_15DefaultEpilogueISJ_NS5_IJlSB_lEEES1J_NS1E_6thread17LinearCombinationISJ_Li1EffLNS1K_9ScaleType4KindE0ELNS_15FloatRoundStyleE2ESJ_EENS1_15EpilogueDefaultEEEEEvvEEEEvNT_6ParamsE,"a",@progbits
	.sectionflags	@""
	.align	4
.nv.constant0._ZN7cutlass13device_kernelINS_4gemm6kernel13GemmUniversalIN4cute5tupleIJiiiiEEENS1_10collective13CollectiveMmaINS1_34MainloopSm90TmaGmmaWarpSpecializedILi2ENS5_IJNS4_1CILi1EEESB_SB_EEENS1_32KernelTmaWarpSpecializedPingpongEEENS5_IJNSA_ILi64EEENSA_ILi256EEENSA_ILi128EEEEEENS_6half_tENS5_IJSB_llEEESJ_SK_NS4_8TiledMMAINS4_8MMA_AtomIJNS4_4SM904GMMA26MMA_64x256x16_F32F16F16_SSILNSO_5MajorE1ELSQ_1ELNSO_7ScaleInE1ELSR_1EEEEEENS4_6LayoutISC_NS5_IJNSA_ILi0EEESV_SV_EEEEENS5_IJNS4_10UnderscoreESY_SY_EEEEENS4_13SM90_TMA_LOADENS4_14ComposedLayoutINS4_7SwizzleILi3ELi4ELi3EEENS4_18smem_ptr_flag_bitsILi16EEENSU_INS5_IJSF_NSA_ILi8EEEEEENS5_IJSB_SF_EEEEEEEvNS4_8identityES11_S1B_vS1C_EENS_8epilogue10collective6detail29Sm90TmaWarpSpecializedAdapterINS1F_15DefaultEpilogueISJ_NS5_IJlSB_lEEES1J_NS1E_6thread17LinearCombinationISJ_Li1EffLNS1K_9ScaleType4KindE0ELNS_15FloatRoundStyleE2ESJ_EENS1_15EpilogueDefaultEEEEEvvEEEEvNT_6ParamsE:
	.zero		1664


//--------------------- SYMBOLS --------------------------

	.type		.nv.reservedSmem.offset0,@object
	.size		.nv.reservedSmem.offset0,0x4
	.type		__assertfail,@function
